//
// Generated by NVIDIA NVVM Compiler
//
// Compiler Build ID: CL-36424714
// Cuda compilation tools, release 13.0, V13.0.88
// Based on NVVM 20.0.0
//

.version 9.0
.target sm_100
.address_size 64

	// .globl	_ZN4luca10dot_kernelEPKdS1_Pdm
// _ZZN4luca10dot_kernelEPKdS1_PdmE5cache has been demoted
.extern .shared .align 16 .b8 _ZN4luca4workE[];

.visible .entry _ZN4luca10dot_kernelEPKdS1_Pdm(
	.param .u64 .ptr .align 1 _ZN4luca10dot_kernelEPKdS1_Pdm_param_0,
	.param .u64 .ptr .align 1 _ZN4luca10dot_kernelEPKdS1_Pdm_param_1,
	.param .u64 .ptr .align 1 _ZN4luca10dot_kernelEPKdS1_Pdm_param_2,
	.param .u64 _ZN4luca10dot_kernelEPKdS1_Pdm_param_3
)
{
	.reg .pred 	%p<7>;
	.reg .b32 	%r<18>;
	.reg .b64 	%rd<13>;
	.reg .b64 	%fd<15>;
	// demoted variable
	.shared .align 8 .b8 _ZZN4luca10dot_kernelEPKdS1_PdmE5cache[2048];
	ld.param.u64 	%rd4, [_ZN4luca10dot_kernelEPKdS1_Pdm_param_0];
	ld.param.u64 	%rd5, [_ZN4luca10dot_kernelEPKdS1_Pdm_param_1];
	ld.param.u64 	%rd6, [_ZN4luca10dot_kernelEPKdS1_Pdm_param_2];
	ld.param.u64 	%rd7, [_ZN4luca10dot_kernelEPKdS1_Pdm_param_3];
	mov.u32 	%r1, %tid.x;
	mov.u32 	%r10, %ctaid.x;
	mov.u32 	%r17, %ntid.x;
	mad.lo.s32 	%r16, %r10, %r17, %r1;
	cvt.s64.s32 	%rd12, %r16;
	setp.le.u64 	%p1, %rd7, %rd12;
	mov.f64 	%fd14, 0d0000000000000000;
	@%p1 bra 	$L__BB0_3;
	mov.u32 	%r11, %nctaid.x;
	mul.lo.s32 	%r4, %r17, %r11;
	mov.f64 	%fd14, 0d0000000000000000;
$L__BB0_2:
	shl.b64 	%rd10, %rd12, 3;
	add.s64 	%rd8, %rd4, %rd10;
	// begin inline asm
	ld.global.nc.f64 %fd6, [%rd8];
	// end inline asm
	add.s64 	%rd9, %rd5, %rd10;
	// begin inline asm
	ld.global.nc.f64 %fd7, [%rd9];
	// end inline asm
	fma.rn.f64 	%fd14, %fd6, %fd7, %fd14;
	add.s32 	%r16, %r16, %r4;
	cvt.s64.s32 	%rd12, %r16;
	setp.gt.u64 	%p2, %rd7, %rd12;
	@%p2 bra 	$L__BB0_2;
$L__BB0_3:
	shl.b32 	%r12, %r1, 3;
	mov.u32 	%r13, _ZZN4luca10dot_kernelEPKdS1_PdmE5cache;
	add.s32 	%r7, %r13, %r12;
	st.shared.f64 	[%r7], %fd14;
	bar.sync 	0;
	setp.lt.u32 	%p3, %r17, 2;
	@%p3 bra 	$L__BB0_7;
$L__BB0_4:
	shr.u32 	%r9, %r17, 1;
	setp.ge.u32 	%p4, %r1, %r9;
	@%p4 bra 	$L__BB0_6;
	shl.b32 	%r14, %r9, 3;
	add.s32 	%r15, %r7, %r14;
	ld.shared.f64 	%fd8, [%r15];
	ld.shared.f64 	%fd9, [%r7];
	add.f64 	%fd10, %fd8, %fd9;
	st.shared.f64 	[%r7], %fd10;
$L__BB0_6:
	bar.sync 	0;
	setp.gt.u32 	%p5, %r17, 3;
	mov.u32 	%r17, %r9;
	@%p5 bra 	$L__BB0_4;
$L__BB0_7:
	setp.ne.s32 	%p6, %r1, 0;
	@%p6 bra 	$L__BB0_9;
	ld.shared.f64 	%fd11, [_ZZN4luca10dot_kernelEPKdS1_PdmE5cache];
	cvta.to.global.u64 	%rd11, %rd6;
	atom.global.add.f64 	%fd12, [%rd11], %fd11;
$L__BB0_9:
	ret;

}
	// .globl	_ZN4luca12axpby_kernelEdPKddPdm
.visible .entry _ZN4luca12axpby_kernelEdPKddPdm(
	.param .f64 _ZN4luca12axpby_kernelEdPKddPdm_param_0,
	.param .u64 .ptr .align 1 _ZN4luca12axpby_kernelEdPKddPdm_param_1,
	.param .f64 _ZN4luca12axpby_kernelEdPKddPdm_param_2,
	.param .u64 .ptr .align 1 _ZN4luca12axpby_kernelEdPKddPdm_param_3,
	.param .u64 _ZN4luca12axpby_kernelEdPKddPdm_param_4
)
{
	.reg .pred 	%p<2>;
	.reg .b32 	%r<5>;
	.reg .b64 	%rd<10>;
	.reg .b64 	%fd<7>;

	ld.param.f64 	%fd1, [_ZN4luca12axpby_kernelEdPKddPdm_param_0];
	ld.param.u64 	%rd2, [_ZN4luca12axpby_kernelEdPKddPdm_param_1];
	ld.param.f64 	%fd2, [_ZN4luca12axpby_kernelEdPKddPdm_param_2];
	ld.param.u64 	%rd3, [_ZN4luca12axpby_kernelEdPKddPdm_param_3];
	ld.param.u64 	%rd4, [_ZN4luca12axpby_kernelEdPKddPdm_param_4];
	mov.u32 	%r1, %tid.x;
	mov.u32 	%r2, %ctaid.x;
	mov.u32 	%r3, %ntid.x;
	mad.lo.s32 	%r4, %r2, %r3, %r1;
	cvt.s64.s32 	%rd1, %r4;
	setp.le.u64 	%p1, %rd4, %rd1;
	@%p1 bra 	$L__BB1_2;
	cvta.to.global.u64 	%rd5, %rd2;
	cvta.to.global.u64 	%rd6, %rd3;
	shl.b64 	%rd7, %rd1, 3;
	add.s64 	%rd8, %rd5, %rd7;
	ld.global.f64 	%fd3, [%rd8];
	add.s64 	%rd9, %rd6, %rd7;
	ld.global.f64 	%fd4, [%rd9];
	mul.f64 	%fd5, %fd2, %fd4;
	fma.rn.f64 	%fd6, %fd1, %fd3, %fd5;
	st.global.f64 	[%rd9], %fd6;
$L__BB1_2:
	ret;

}
	// .globl	_ZN4luca11gemv_kernelEdPKdS1_dPdmm
.visible .entry _ZN4luca11gemv_kernelEdPKdS1_dPdmm(
	.param .f64 _ZN4luca11gemv_kernelEdPKdS1_dPdmm_param_0,
	.param .u64 .ptr .align 1 _ZN4luca11gemv_kernelEdPKdS1_dPdmm_param_1,
	.param .u64 .ptr .align 1 _ZN4luca11gemv_kernelEdPKdS1_dPdmm_param_2,
	.param .f64 _ZN4luca11gemv_kernelEdPKdS1_dPdmm_param_3,
	.param .u64 .ptr .align 1 _ZN4luca11gemv_kernelEdPKdS1_dPdmm_param_4,
	.param .u64 _ZN4luca11gemv_kernelEdPKdS1_dPdmm_param_5,
	.param .u64 _ZN4luca11gemv_kernelEdPKdS1_dPdmm_param_6
)
{
	.reg .pred 	%p<11>;
	.reg .b32 	%r<5>;
	.reg .b64 	%rd<68>;
	.reg .b64 	%fd<88>;

	ld.param.f64 	%fd13, [_ZN4luca11gemv_kernelEdPKdS1_dPdmm_param_0];
	ld.param.u64 	%rd23, [_ZN4luca11gemv_kernelEdPKdS1_dPdmm_param_1];
	ld.param.u64 	%rd24, [_ZN4luca11gemv_kernelEdPKdS1_dPdmm_param_2];
	ld.param.u64 	%rd21, [_ZN4luca11gemv_kernelEdPKdS1_dPdmm_param_5];
	ld.param.u64 	%rd22, [_ZN4luca11gemv_kernelEdPKdS1_dPdmm_param_6];
	cvta.to.global.u64 	%rd1, %rd24;
	cvta.to.global.u64 	%rd2, %rd23;
	mov.u32 	%r1, %ctaid.x;
	mov.u32 	%r2, %ntid.x;
	mov.u32 	%r3, %tid.x;
	mad.lo.s32 	%r4, %r1, %r2, %r3;
	cvt.s64.s32 	%rd3, %r4;
	setp.le.u64 	%p1, %rd21, %rd3;
	@%p1 bra 	$L__BB2_14;
	setp.eq.s64 	%p2, %rd22, 0;
	mov.f64 	%fd87, 0d0000000000000000;
	@%p2 bra 	$L__BB2_13;
	and.b64  	%rd4, %rd22, 7;
	setp.lt.u64 	%p3, %rd22, 8;
	mov.f64 	%fd87, 0d0000000000000000;
	mov.b64 	%rd66, 0;
	@%p3 bra 	$L__BB2_5;
	and.b64  	%rd66, %rd22, -8;
	shl.b64 	%rd26, %rd3, 3;
	add.s64 	%rd63, %rd2, %rd26;
	add.s64 	%rd62, %rd1, 32;
	mov.f64 	%fd87, 0d0000000000000000;
	mov.u64 	%rd64, %rd66;
$L__BB2_4:
	.pragma "nounroll";
	ld.global.f64 	%fd19, [%rd63];
	mul.f64 	%fd20, %fd13, %fd19;
	ld.global.f64 	%fd21, [%rd62+-32];
	fma.rn.f64 	%fd22, %fd20, %fd21, %fd87;
	shl.b64 	%rd27, %rd21, 3;
	add.s64 	%rd28, %rd63, %rd27;
	ld.global.f64 	%fd23, [%rd28];
	mul.f64 	%fd24, %fd13, %fd23;
	ld.global.f64 	%fd25, [%rd62+-24];
	fma.rn.f64 	%fd26, %fd24, %fd25, %fd22;
	add.s64 	%rd29, %rd28, %rd27;
	ld.global.f64 	%fd27, [%rd29];
	mul.f64 	%fd28, %fd13, %fd27;
	ld.global.f64 	%fd29, [%rd62+-16];
	fma.rn.f64 	%fd30, %fd28, %fd29, %fd26;
	add.s64 	%rd30, %rd29, %rd27;
	ld.global.f64 	%fd31, [%rd30];
	mul.f64 	%fd32, %fd13, %fd31;
	ld.global.f64 	%fd33, [%rd62+-8];
	fma.rn.f64 	%fd34, %fd32, %fd33, %fd30;
	add.s64 	%rd31, %rd30, %rd27;
	ld.global.f64 	%fd35, [%rd31];
	mul.f64 	%fd36, %fd13, %fd35;
	ld.global.f64 	%fd37, [%rd62];
	fma.rn.f64 	%fd38, %fd36, %fd37, %fd34;
	add.s64 	%rd32, %rd31, %rd27;
	ld.global.f64 	%fd39, [%rd32];
	mul.f64 	%fd40, %fd13, %fd39;
	ld.global.f64 	%fd41, [%rd62+8];
	fma.rn.f64 	%fd42, %fd40, %fd41, %fd38;
	add.s64 	%rd33, %rd32, %rd27;
	ld.global.f64 	%fd43, [%rd33];
	mul.f64 	%fd44, %fd13, %fd43;
	ld.global.f64 	%fd45, [%rd62+16];
	fma.rn.f64 	%fd46, %fd44, %fd45, %fd42;
	add.s64 	%rd34, %rd33, %rd27;
	ld.global.f64 	%fd47, [%rd34];
	mul.f64 	%fd48, %fd13, %fd47;
	ld.global.f64 	%fd49, [%rd62+24];
	fma.rn.f64 	%fd87, %fd48, %fd49, %fd46;
	add.s64 	%rd64, %rd64, -8;
	shl.b64 	%rd35, %rd21, 6;
	add.s64 	%rd63, %rd63, %rd35;
	add.s64 	%rd62, %rd62, 64;
	setp.ne.s64 	%p4, %rd64, 0;
	@%p4 bra 	$L__BB2_4;
$L__BB2_5:
	setp.eq.s64 	%p5, %rd4, 0;
	@%p5 bra 	$L__BB2_13;
	and.b64  	%rd15, %rd22, 3;
	setp.lt.u64 	%p6, %rd4, 4;
	@%p6 bra 	$L__BB2_8;
	mad.lo.s64 	%rd36, %rd66, %rd21, %rd3;
	shl.b64 	%rd37, %rd36, 3;
	add.s64 	%rd38, %rd2, %rd37;
	ld.global.f64 	%fd51, [%rd38];
	mul.f64 	%fd52, %fd13, %fd51;
	shl.b64 	%rd39, %rd66, 3;
	add.s64 	%rd40, %rd1, %rd39;
	ld.global.f64 	%fd53, [%rd40];
	fma.rn.f64 	%fd54, %fd52, %fd53, %fd87;
	shl.b64 	%rd41, %rd21, 3;
	add.s64 	%rd42, %rd38, %rd41;
	ld.global.f64 	%fd55, [%rd42];
	mul.f64 	%fd56, %fd13, %fd55;
	ld.global.f64 	%fd57, [%rd40+8];
	fma.rn.f64 	%fd58, %fd56, %fd57, %fd54;
	add.s64 	%rd43, %rd42, %rd41;
	ld.global.f64 	%fd59, [%rd43];
	mul.f64 	%fd60, %fd13, %fd59;
	ld.global.f64 	%fd61, [%rd40+16];
	fma.rn.f64 	%fd62, %fd60, %fd61, %fd58;
	add.s64 	%rd44, %rd43, %rd41;
	ld.global.f64 	%fd63, [%rd44];
	mul.f64 	%fd64, %fd13, %fd63;
	ld.global.f64 	%fd65, [%rd40+24];
	fma.rn.f64 	%fd87, %fd64, %fd65, %fd62;
	add.s64 	%rd66, %rd66, 4;
$L__BB2_8:
	setp.eq.s64 	%p7, %rd15, 0;
	@%p7 bra 	$L__BB2_13;
	setp.eq.s64 	%p8, %rd15, 1;
	@%p8 bra 	$L__BB2_11;
	mad.lo.s64 	%rd45, %rd66, %rd21, %rd3;
	shl.b64 	%rd46, %rd45, 3;
	add.s64 	%rd47, %rd2, %rd46;
	ld.global.f64 	%fd67, [%rd47];
	mul.f64 	%fd68, %fd13, %fd67;
	shl.b64 	%rd48, %rd66, 3;
	add.s64 	%rd49, %rd1, %rd48;
	ld.global.f64 	%fd69, [%rd49];
	fma.rn.f64 	%fd70, %fd68, %fd69, %fd87;
	shl.b64 	%rd50, %rd21, 3;
	add.s64 	%rd51, %rd47, %rd50;
	ld.global.f64 	%fd71, [%rd51];
	mul.f64 	%fd72, %fd13, %fd71;
	ld.global.f64 	%fd73, [%rd49+8];
	fma.rn.f64 	%fd87, %fd72, %fd73, %fd70;
	add.s64 	%rd66, %rd66, 2;
$L__BB2_11:
	and.b64  	%rd52, %rd22, 1;
	setp.eq.b64 	%p9, %rd52, 1;
	not.pred 	%p10, %p9;
	@%p10 bra 	$L__BB2_13;
	mad.lo.s64 	%rd53, %rd66, %rd21, %rd3;
	shl.b64 	%rd54, %rd53, 3;
	add.s64 	%rd55, %rd2, %rd54;
	ld.global.f64 	%fd74, [%rd55];
	mul.f64 	%fd75, %fd13, %fd74;
	shl.b64 	%rd56, %rd66, 3;
	add.s64 	%rd57, %rd1, %rd56;
	ld.global.f64 	%fd76, [%rd57];
	fma.rn.f64 	%fd87, %fd75, %fd76, %fd87;
$L__BB2_13:
	ld.param.u64 	%rd61, [_ZN4luca11gemv_kernelEdPKdS1_dPdmm_param_4];
	ld.param.f64 	%fd79, [_ZN4luca11gemv_kernelEdPKdS1_dPdmm_param_3];
	cvta.to.global.u64 	%rd58, %rd61;
	shl.b64 	%rd59, %rd3, 3;
	add.s64 	%rd60, %rd58, %rd59;
	ld.global.f64 	%fd77, [%rd60];
	fma.rn.f64 	%fd78, %fd79, %fd77, %fd87;
	st.global.f64 	[%rd60], %fd78;
$L__BB2_14:
	ret;

}
	// .globl	_ZN4luca17gemv_tiled_kernelEPKdS1_Pdii
.visible .entry _ZN4luca17gemv_tiled_kernelEPKdS1_Pdii(
	.param .u64 .ptr .align 1 _ZN4luca17gemv_tiled_kernelEPKdS1_Pdii_param_0,
	.param .u64 .ptr .align 1 _ZN4luca17gemv_tiled_kernelEPKdS1_Pdii_param_1,
	.param .u64 .ptr .align 1 _ZN4luca17gemv_tiled_kernelEPKdS1_Pdii_param_2,
	.param .u32 _ZN4luca17gemv_tiled_kernelEPKdS1_Pdii_param_3,
	.param .u32 _ZN4luca17gemv_tiled_kernelEPKdS1_Pdii_param_4
)
{
	.reg .pred 	%p<28>;
	.reg .b32 	%r<130>;
	.reg .b64 	%rd<89>;
	.reg .b64 	%fd<177>;

	ld.param.u64 	%rd4, [_ZN4luca17gemv_tiled_kernelEPKdS1_Pdii_param_0];
	ld.param.u64 	%rd5, [_ZN4luca17gemv_tiled_kernelEPKdS1_Pdii_param_1];
	ld.param.u32 	%r64, [_ZN4luca17gemv_tiled_kernelEPKdS1_Pdii_param_3];
	ld.param.u32 	%r65, [_ZN4luca17gemv_tiled_kernelEPKdS1_Pdii_param_4];
	cvta.to.global.u64 	%rd1, %rd5;
	cvta.to.global.u64 	%rd2, %rd4;
	mov.u32 	%r1, %ctaid.x;
	mov.u32 	%r66, %ntid.x;
	mov.u32 	%r67, %tid.x;
	mad.lo.s32 	%r2, %r1, %r66, %r67;
	mov.u32 	%r68, %ctaid.y;
	mov.u32 	%r3, %ntid.y;
	mul.lo.s32 	%r4, %r68, %r3;
	mov.u32 	%r5, %tid.y;
	add.s32 	%r6, %r4, %r5;
	mov.u32 	%r7, %nctaid.x;
	div.u32 	%r126, %r65, %r7;
	mul.lo.s32 	%r9, %r126, %r2;
	setp.lt.s32 	%p1, %r126, 1;
	@%p1 bra 	$L__BB3_5;
	mov.b32 	%r111, 0;
$L__BB3_2:
	add.s32 	%r11, %r111, %r5;
	setp.ge.s32 	%p2, %r11, %r126;
	add.s32 	%r12, %r11, %r9;
	setp.ge.s32 	%p3, %r12, %r65;
	or.pred  	%p4, %p2, %p3;
	@%p4 bra 	$L__BB3_4;
	mul.wide.s32 	%rd6, %r12, 8;
	add.s64 	%rd7, %rd1, %rd6;
	ld.global.f64 	%fd26, [%rd7];
	shl.b32 	%r71, %r11, 3;
	mov.u32 	%r72, _ZN4luca4workE;
	add.s32 	%r73, %r72, %r71;
	st.shared.f64 	[%r73], %fd26;
$L__BB3_4:
	add.s32 	%r111, %r111, %r3;
	setp.lt.s32 	%p5, %r111, %r126;
	@%p5 bra 	$L__BB3_2;
$L__BB3_5:
	bar.sync 	0;
	setp.ge.s32 	%p6, %r6, %r64;
	@%p6 bra 	$L__BB3_33;
	setp.lt.s32 	%p7, %r126, 1;
	mov.f64 	%fd168, 0d0000000000000000;
	@%p7 bra 	$L__BB3_19;
	setp.lt.u32 	%p8, %r126, 16;
	mov.f64 	%fd168, 0d0000000000000000;
	mov.b32 	%r116, 0;
	@%p8 bra 	$L__BB3_10;
	and.b32  	%r76, %r126, 2147483632;
	neg.s32 	%r114, %r76;
	mul.lo.s32 	%r77, %r64, %r126;
	mad.lo.s32 	%r78, %r77, %r2, %r5;
	add.s32 	%r113, %r78, %r4;
	mov.u32 	%r79, _ZN4luca4workE;
	add.s32 	%r112, %r79, 64;
	shl.b32 	%r16, %r64, 4;
	mov.f64 	%fd168, 0d0000000000000000;
	mul.wide.s32 	%rd10, %r64, 8;
$L__BB3_9:
	.pragma "nounroll";
	and.b32  	%r116, %r126, 2147483632;
	mul.wide.s32 	%rd8, %r113, 8;
	add.s64 	%rd9, %rd2, %rd8;
	ld.global.f64 	%fd31, [%rd9];
	ld.shared.v2.f64 	{%fd32, %fd33}, [%r112+-64];
	fma.rn.f64 	%fd34, %fd31, %fd32, %fd168;
	add.s64 	%rd11, %rd9, %rd10;
	ld.global.f64 	%fd35, [%rd11];
	fma.rn.f64 	%fd36, %fd35, %fd33, %fd34;
	add.s64 	%rd12, %rd11, %rd10;
	ld.global.f64 	%fd37, [%rd12];
	ld.shared.v2.f64 	{%fd38, %fd39}, [%r112+-48];
	fma.rn.f64 	%fd40, %fd37, %fd38, %fd36;
	add.s64 	%rd13, %rd12, %rd10;
	ld.global.f64 	%fd41, [%rd13];
	fma.rn.f64 	%fd42, %fd41, %fd39, %fd40;
	add.s64 	%rd14, %rd13, %rd10;
	ld.global.f64 	%fd43, [%rd14];
	ld.shared.v2.f64 	{%fd44, %fd45}, [%r112+-32];
	fma.rn.f64 	%fd46, %fd43, %fd44, %fd42;
	add.s64 	%rd15, %rd14, %rd10;
	ld.global.f64 	%fd47, [%rd15];
	fma.rn.f64 	%fd48, %fd47, %fd45, %fd46;
	add.s64 	%rd16, %rd15, %rd10;
	ld.global.f64 	%fd49, [%rd16];
	ld.shared.v2.f64 	{%fd50, %fd51}, [%r112+-16];
	fma.rn.f64 	%fd52, %fd49, %fd50, %fd48;
	add.s64 	%rd17, %rd16, %rd10;
	ld.global.f64 	%fd53, [%rd17];
	fma.rn.f64 	%fd54, %fd53, %fd51, %fd52;
	add.s64 	%rd18, %rd17, %rd10;
	ld.global.f64 	%fd55, [%rd18];
	ld.shared.v2.f64 	{%fd56, %fd57}, [%r112];
	fma.rn.f64 	%fd58, %fd55, %fd56, %fd54;
	add.s64 	%rd19, %rd18, %rd10;
	ld.global.f64 	%fd59, [%rd19];
	fma.rn.f64 	%fd60, %fd59, %fd57, %fd58;
	add.s64 	%rd20, %rd19, %rd10;
	ld.global.f64 	%fd61, [%rd20];
	ld.shared.v2.f64 	{%fd62, %fd63}, [%r112+16];
	fma.rn.f64 	%fd64, %fd61, %fd62, %fd60;
	add.s64 	%rd21, %rd20, %rd10;
	ld.global.f64 	%fd65, [%rd21];
	fma.rn.f64 	%fd66, %fd65, %fd63, %fd64;
	add.s64 	%rd22, %rd21, %rd10;
	ld.global.f64 	%fd67, [%rd22];
	ld.shared.v2.f64 	{%fd68, %fd69}, [%r112+32];
	fma.rn.f64 	%fd70, %fd67, %fd68, %fd66;
	add.s64 	%rd23, %rd22, %rd10;
	ld.global.f64 	%fd71, [%rd23];
	fma.rn.f64 	%fd72, %fd71, %fd69, %fd70;
	add.s64 	%rd24, %rd23, %rd10;
	ld.global.f64 	%fd73, [%rd24];
	ld.shared.v2.f64 	{%fd74, %fd75}, [%r112+48];
	fma.rn.f64 	%fd76, %fd73, %fd74, %fd72;
	add.s64 	%rd25, %rd24, %rd10;
	ld.global.f64 	%fd77, [%rd25];
	fma.rn.f64 	%fd168, %fd77, %fd75, %fd76;
	add.s32 	%r114, %r114, 16;
	add.s32 	%r113, %r113, %r16;
	add.s32 	%r112, %r112, 128;
	setp.ne.s32 	%p9, %r114, 0;
	@%p9 bra 	$L__BB3_9;
$L__BB3_10:
	and.b32  	%r25, %r126, 15;
	setp.eq.s32 	%p10, %r25, 0;
	@%p10 bra 	$L__BB3_19;
	and.b32  	%r26, %r126, 7;
	setp.lt.u32 	%p11, %r25, 8;
	@%p11 bra 	$L__BB3_13;
	add.s32 	%r80, %r116, %r9;
	mad.lo.s32 	%r81, %r80, %r64, %r6;
	mul.wide.s32 	%rd26, %r81, 8;
	add.s64 	%rd27, %rd2, %rd26;
	ld.global.f64 	%fd79, [%rd27];
	shl.b32 	%r82, %r116, 3;
	mov.u32 	%r83, _ZN4luca4workE;
	add.s32 	%r84, %r83, %r82;
	ld.shared.f64 	%fd80, [%r84];
	fma.rn.f64 	%fd81, %fd79, %fd80, %fd168;
	mul.wide.s32 	%rd28, %r64, 8;
	add.s64 	%rd29, %rd27, %rd28;
	ld.global.f64 	%fd82, [%rd29];
	ld.shared.f64 	%fd83, [%r84+8];
	fma.rn.f64 	%fd84, %fd82, %fd83, %fd81;
	add.s64 	%rd30, %rd29, %rd28;
	ld.global.f64 	%fd85, [%rd30];
	ld.shared.f64 	%fd86, [%r84+16];
	fma.rn.f64 	%fd87, %fd85, %fd86, %fd84;
	add.s64 	%rd31, %rd30, %rd28;
	ld.global.f64 	%fd88, [%rd31];
	ld.shared.f64 	%fd89, [%r84+24];
	fma.rn.f64 	%fd90, %fd88, %fd89, %fd87;
	add.s64 	%rd32, %rd31, %rd28;
	ld.global.f64 	%fd91, [%rd32];
	ld.shared.f64 	%fd92, [%r84+32];
	fma.rn.f64 	%fd93, %fd91, %fd92, %fd90;
	add.s64 	%rd33, %rd32, %rd28;
	ld.global.f64 	%fd94, [%rd33];
	ld.shared.f64 	%fd95, [%r84+40];
	fma.rn.f64 	%fd96, %fd94, %fd95, %fd93;
	add.s64 	%rd34, %rd33, %rd28;
	ld.global.f64 	%fd97, [%rd34];
	ld.shared.f64 	%fd98, [%r84+48];
	fma.rn.f64 	%fd99, %fd97, %fd98, %fd96;
	add.s64 	%rd35, %rd34, %rd28;
	ld.global.f64 	%fd100, [%rd35];
	ld.shared.f64 	%fd101, [%r84+56];
	fma.rn.f64 	%fd168, %fd100, %fd101, %fd99;
	add.s32 	%r116, %r116, 8;
$L__BB3_13:
	setp.eq.s32 	%p12, %r26, 0;
	@%p12 bra 	$L__BB3_19;
	and.b32  	%r29, %r126, 3;
	setp.lt.u32 	%p13, %r26, 4;
	@%p13 bra 	$L__BB3_16;
	add.s32 	%r85, %r116, %r9;
	mad.lo.s32 	%r86, %r85, %r64, %r6;
	mul.wide.s32 	%rd36, %r86, 8;
	add.s64 	%rd37, %rd2, %rd36;
	ld.global.f64 	%fd103, [%rd37];
	shl.b32 	%r87, %r116, 3;
	mov.u32 	%r88, _ZN4luca4workE;
	add.s32 	%r89, %r88, %r87;
	ld.shared.f64 	%fd104, [%r89];
	fma.rn.f64 	%fd105, %fd103, %fd104, %fd168;
	mul.wide.s32 	%rd38, %r64, 8;
	add.s64 	%rd39, %rd37, %rd38;
	ld.global.f64 	%fd106, [%rd39];
	ld.shared.f64 	%fd107, [%r89+8];
	fma.rn.f64 	%fd108, %fd106, %fd107, %fd105;
	add.s64 	%rd40, %rd39, %rd38;
	ld.global.f64 	%fd109, [%rd40];
	ld.shared.f64 	%fd110, [%r89+16];
	fma.rn.f64 	%fd111, %fd109, %fd110, %fd108;
	add.s64 	%rd41, %rd40, %rd38;
	ld.global.f64 	%fd112, [%rd41];
	ld.shared.f64 	%fd113, [%r89+24];
	fma.rn.f64 	%fd168, %fd112, %fd113, %fd111;
	add.s32 	%r116, %r116, 4;
$L__BB3_16:
	setp.eq.s32 	%p14, %r29, 0;
	@%p14 bra 	$L__BB3_19;
	shl.b32 	%r90, %r116, 3;
	mov.u32 	%r91, _ZN4luca4workE;
	add.s32 	%r120, %r91, %r90;
	add.s32 	%r92, %r116, %r9;
	mad.lo.s32 	%r119, %r64, %r92, %r6;
	neg.s32 	%r118, %r29;
$L__BB3_18:
	.pragma "nounroll";
	mul.wide.s32 	%rd42, %r119, 8;
	add.s64 	%rd43, %rd2, %rd42;
	ld.global.f64 	%fd114, [%rd43];
	ld.shared.f64 	%fd115, [%r120];
	fma.rn.f64 	%fd168, %fd114, %fd115, %fd168;
	add.s32 	%r120, %r120, 8;
	add.s32 	%r119, %r119, %r64;
	add.s32 	%r118, %r118, 1;
	setp.ne.s32 	%p15, %r118, 0;
	@%p15 bra 	$L__BB3_18;
$L__BB3_19:
	add.s32 	%r93, %r7, -1;
	setp.ne.s32 	%p16, %r1, %r93;
	@%p16 bra 	$L__BB3_32;
	rem.u32 	%r94, %r65, %r7;
	setp.eq.s32 	%p17, %r94, 0;
	add.s32 	%r125, %r126, %r9;
	setp.ge.s32 	%p18, %r125, %r65;
	or.pred  	%p19, %p17, %p18;
	@%p19 bra 	$L__BB3_32;
	sub.s32 	%r42, %r65, %r125;
	sub.s32 	%r95, %r125, %r65;
	setp.gt.u32 	%p20, %r95, -8;
	@%p20 bra 	$L__BB3_24;
	mul.lo.s32 	%r96, %r64, %r126;
	mad.lo.s32 	%r97, %r96, %r2, %r96;
	add.s32 	%r98, %r5, %r97;
	add.s32 	%r123, %r98, %r4;
	shl.b32 	%r44, %r64, 3;
	and.b32  	%r99, %r42, -8;
	neg.s32 	%r122, %r99;
	mul.wide.s32 	%rd48, %r64, 8;
$L__BB3_23:
	.pragma "nounroll";
	mul.wide.s32 	%rd44, %r123, 8;
	add.s64 	%rd45, %rd2, %rd44;
	ld.global.f64 	%fd117, [%rd45];
	mul.wide.s32 	%rd46, %r125, 8;
	add.s64 	%rd47, %rd1, %rd46;
	ld.global.f64 	%fd118, [%rd47];
	fma.rn.f64 	%fd119, %fd117, %fd118, %fd168;
	add.s64 	%rd49, %rd45, %rd48;
	ld.global.f64 	%fd120, [%rd49];
	ld.global.f64 	%fd121, [%rd47+8];
	fma.rn.f64 	%fd122, %fd120, %fd121, %fd119;
	add.s64 	%rd50, %rd49, %rd48;
	ld.global.f64 	%fd123, [%rd50];
	ld.global.f64 	%fd124, [%rd47+16];
	fma.rn.f64 	%fd125, %fd123, %fd124, %fd122;
	add.s64 	%rd51, %rd50, %rd48;
	ld.global.f64 	%fd126, [%rd51];
	ld.global.f64 	%fd127, [%rd47+24];
	fma.rn.f64 	%fd128, %fd126, %fd127, %fd125;
	add.s64 	%rd52, %rd51, %rd48;
	ld.global.f64 	%fd129, [%rd52];
	ld.global.f64 	%fd130, [%rd47+32];
	fma.rn.f64 	%fd131, %fd129, %fd130, %fd128;
	add.s64 	%rd53, %rd52, %rd48;
	ld.global.f64 	%fd132, [%rd53];
	ld.global.f64 	%fd133, [%rd47+40];
	fma.rn.f64 	%fd134, %fd132, %fd133, %fd131;
	add.s64 	%rd54, %rd53, %rd48;
	ld.global.f64 	%fd135, [%rd54];
	ld.global.f64 	%fd136, [%rd47+48];
	fma.rn.f64 	%fd137, %fd135, %fd136, %fd134;
	add.s64 	%rd55, %rd54, %rd48;
	ld.global.f64 	%fd138, [%rd55];
	ld.global.f64 	%fd139, [%rd47+56];
	fma.rn.f64 	%fd168, %fd138, %fd139, %fd137;
	add.s32 	%r126, %r126, 8;
	add.s32 	%r123, %r123, %r44;
	add.s32 	%r122, %r122, 8;
	add.s32 	%r125, %r125, 8;
	setp.ne.s32 	%p21, %r122, 0;
	@%p21 bra 	$L__BB3_23;
$L__BB3_24:
	and.b32  	%r56, %r42, 7;
	setp.eq.s32 	%p22, %r56, 0;
	@%p22 bra 	$L__BB3_32;
	and.b32  	%r57, %r42, 3;
	setp.lt.u32 	%p23, %r56, 4;
	@%p23 bra 	$L__BB3_27;
	mad.lo.s32 	%r100, %r125, %r64, %r6;
	mul.wide.s32 	%rd56, %r100, 8;
	add.s64 	%rd57, %rd2, %rd56;
	ld.global.f64 	%fd141, [%rd57];
	mul.wide.s32 	%rd58, %r125, 8;
	add.s64 	%rd59, %rd1, %rd58;
	ld.global.f64 	%fd142, [%rd59];
	fma.rn.f64 	%fd143, %fd141, %fd142, %fd168;
	add.s32 	%r101, %r126, %r9;
	mad.lo.s32 	%r102, %r64, %r101, %r64;
	add.s32 	%r103, %r102, %r6;
	mul.wide.s32 	%rd60, %r103, 8;
	add.s64 	%rd61, %rd2, %rd60;
	ld.global.f64 	%fd144, [%rd61];
	cvt.s64.s32 	%rd62, %r9;
	cvt.s64.s32 	%rd63, %r126;
	add.s64 	%rd64, %rd63, %rd62;
	shl.b64 	%rd65, %rd64, 3;
	add.s64 	%rd66, %rd1, %rd65;
	ld.global.f64 	%fd145, [%rd66+8];
	fma.rn.f64 	%fd146, %fd144, %fd145, %fd143;
	mul.wide.s32 	%rd67, %r64, 8;
	add.s64 	%rd68, %rd61, %rd67;
	ld.global.f64 	%fd147, [%rd68];
	ld.global.f64 	%fd148, [%rd66+16];
	fma.rn.f64 	%fd149, %fd147, %fd148, %fd146;
	add.s64 	%rd69, %rd68, %rd67;
	ld.global.f64 	%fd150, [%rd69];
	ld.global.f64 	%fd151, [%rd66+24];
	fma.rn.f64 	%fd168, %fd150, %fd151, %fd149;
	add.s32 	%r126, %r126, 4;
	add.s32 	%r125, %r101, 4;
$L__BB3_27:
	setp.eq.s32 	%p24, %r57, 0;
	@%p24 bra 	$L__BB3_32;
	setp.eq.s32 	%p25, %r57, 1;
	@%p25 bra 	$L__BB3_30;
	mad.lo.s32 	%r104, %r125, %r64, %r6;
	mul.wide.s32 	%rd70, %r104, 8;
	add.s64 	%rd71, %rd2, %rd70;
	ld.global.f64 	%fd153, [%rd71];
	mul.wide.s32 	%rd72, %r125, 8;
	add.s64 	%rd73, %rd1, %rd72;
	ld.global.f64 	%fd154, [%rd73];
	fma.rn.f64 	%fd155, %fd153, %fd154, %fd168;
	add.s32 	%r105, %r126, %r9;
	mad.lo.s32 	%r106, %r64, %r105, %r64;
	add.s32 	%r107, %r106, %r6;
	mul.wide.s32 	%rd74, %r107, 8;
	add.s64 	%rd75, %rd2, %rd74;
	ld.global.f64 	%fd156, [%rd75];
	cvt.s64.s32 	%rd76, %r9;
	cvt.s64.s32 	%rd77, %r126;
	add.s64 	%rd78, %rd77, %rd76;
	shl.b64 	%rd79, %rd78, 3;
	add.s64 	%rd80, %rd1, %rd79;
	ld.global.f64 	%fd157, [%rd80+8];
	fma.rn.f64 	%fd168, %fd156, %fd157, %fd155;
	add.s32 	%r125, %r105, 2;
$L__BB3_30:
	and.b32  	%r108, %r42, 1;
	setp.eq.b32 	%p26, %r108, 1;
	not.pred 	%p27, %p26;
	@%p27 bra 	$L__BB3_32;
	mad.lo.s32 	%r109, %r125, %r64, %r6;
	mul.wide.s32 	%rd81, %r109, 8;
	add.s64 	%rd82, %rd2, %rd81;
	ld.global.f64 	%fd158, [%rd82];
	mul.wide.s32 	%rd83, %r125, 8;
	add.s64 	%rd84, %rd1, %rd83;
	ld.global.f64 	%fd159, [%rd84];
	fma.rn.f64 	%fd168, %fd158, %fd159, %fd168;
$L__BB3_32:
	ld.param.u64 	%rd88, [_ZN4luca17gemv_tiled_kernelEPKdS1_Pdii_param_2];
	mad.lo.s32 	%r110, %r64, %r2, %r6;
	cvta.to.global.u64 	%rd85, %rd88;
	mul.wide.s32 	%rd86, %r110, 8;
	add.s64 	%rd87, %rd85, %rd86;
	st.global.f64 	[%rd87], %fd168;
$L__BB3_33:
	ret;

}
	// .globl	_ZN4luca11reduce_rowsEPdS0_ii
.visible .entry _ZN4luca11reduce_rowsEPdS0_ii(
	.param .u64 .ptr .align 1 _ZN4luca11reduce_rowsEPdS0_ii_param_0,
	.param .u64 .ptr .align 1 _ZN4luca11reduce_rowsEPdS0_ii_param_1,
	.param .u32 _ZN4luca11reduce_rowsEPdS0_ii_param_2,
	.param .u32 _ZN4luca11reduce_rowsEPdS0_ii_param_3
)
{
	.reg .pred 	%p<11>;
	.reg .b32 	%r<38>;
	.reg .b64 	%rd<43>;
	.reg .b64 	%fd<83>;

	ld.param.u64 	%rd3, [_ZN4luca11reduce_rowsEPdS0_ii_param_0];
	ld.param.u64 	%rd2, [_ZN4luca11reduce_rowsEPdS0_ii_param_1];
	ld.param.u32 	%r23, [_ZN4luca11reduce_rowsEPdS0_ii_param_2];
	ld.param.u32 	%r24, [_ZN4luca11reduce_rowsEPdS0_ii_param_3];
	cvta.to.global.u64 	%rd1, %rd3;
	mov.u32 	%r25, %ctaid.x;
	mov.u32 	%r26, %ntid.x;
	mov.u32 	%r27, %tid.x;
	mad.lo.s32 	%r1, %r25, %r26, %r27;
	setp.ge.s32 	%p1, %r1, %r23;
	@%p1 bra 	$L__BB4_15;
	setp.lt.s32 	%p2, %r24, 1;
	mov.f64 	%fd82, 0d0000000000000000;
	@%p2 bra 	$L__BB4_14;
	and.b32  	%r2, %r24, 15;
	setp.lt.u32 	%p3, %r24, 16;
	mov.f64 	%fd82, 0d0000000000000000;
	mov.b32 	%r34, 0;
	@%p3 bra 	$L__BB4_5;
	and.b32  	%r34, %r24, 2147483632;
	neg.s32 	%r32, %r34;
	shl.b32 	%r5, %r23, 4;
	mov.f64 	%fd82, 0d0000000000000000;
	mul.wide.s32 	%rd6, %r23, 8;
	mov.u32 	%r31, %r1;
$L__BB4_4:
	.pragma "nounroll";
	mul.wide.s32 	%rd4, %r31, 8;
	add.s64 	%rd5, %rd1, %rd4;
	ld.global.f64 	%fd18, [%rd5];
	add.f64 	%fd19, %fd82, %fd18;
	add.s64 	%rd7, %rd5, %rd6;
	ld.global.f64 	%fd20, [%rd7];
	add.f64 	%fd21, %fd19, %fd20;
	add.s64 	%rd8, %rd7, %rd6;
	ld.global.f64 	%fd22, [%rd8];
	add.f64 	%fd23, %fd21, %fd22;
	add.s64 	%rd9, %rd8, %rd6;
	ld.global.f64 	%fd24, [%rd9];
	add.f64 	%fd25, %fd23, %fd24;
	add.s64 	%rd10, %rd9, %rd6;
	ld.global.f64 	%fd26, [%rd10];
	add.f64 	%fd27, %fd25, %fd26;
	add.s64 	%rd11, %rd10, %rd6;
	ld.global.f64 	%fd28, [%rd11];
	add.f64 	%fd29, %fd27, %fd28;
	add.s64 	%rd12, %rd11, %rd6;
	ld.global.f64 	%fd30, [%rd12];
	add.f64 	%fd31, %fd29, %fd30;
	add.s64 	%rd13, %rd12, %rd6;
	ld.global.f64 	%fd32, [%rd13];
	add.f64 	%fd33, %fd31, %fd32;
	add.s64 	%rd14, %rd13, %rd6;
	ld.global.f64 	%fd34, [%rd14];
	add.f64 	%fd35, %fd33, %fd34;
	add.s64 	%rd15, %rd14, %rd6;
	ld.global.f64 	%fd36, [%rd15];
	add.f64 	%fd37, %fd35, %fd36;
	add.s64 	%rd16, %rd15, %rd6;
	ld.global.f64 	%fd38, [%rd16];
	add.f64 	%fd39, %fd37, %fd38;
	add.s64 	%rd17, %rd16, %rd6;
	ld.global.f64 	%fd40, [%rd17];
	add.f64 	%fd41, %fd39, %fd40;
	add.s64 	%rd18, %rd17, %rd6;
	ld.global.f64 	%fd42, [%rd18];
	add.f64 	%fd43, %fd41, %fd42;
	add.s64 	%rd19, %rd18, %rd6;
	ld.global.f64 	%fd44, [%rd19];
	add.f64 	%fd45, %fd43, %fd44;
	add.s64 	%rd20, %rd19, %rd6;
	ld.global.f64 	%fd46, [%rd20];
	add.f64 	%fd47, %fd45, %fd46;
	add.s64 	%rd21, %rd20, %rd6;
	ld.global.f64 	%fd48, [%rd21];
	add.f64 	%fd82, %fd47, %fd48;
	add.s32 	%r32, %r32, 16;
	add.s32 	%r31, %r31, %r5;
	setp.ne.s32 	%p4, %r32, 0;
	@%p4 bra 	$L__BB4_4;
$L__BB4_5:
	setp.eq.s32 	%p5, %r2, 0;
	@%p5 bra 	$L__BB4_14;
	and.b32  	%r11, %r24, 7;
	setp.lt.u32 	%p6, %r2, 8;
	@%p6 bra 	$L__BB4_8;
	mad.lo.s32 	%r29, %r34, %r23, %r1;
	mul.wide.s32 	%rd22, %r29, 8;
	add.s64 	%rd23, %rd1, %rd22;
	ld.global.f64 	%fd50, [%rd23];
	add.f64 	%fd51, %fd82, %fd50;
	mul.wide.s32 	%rd24, %r23, 8;
	add.s64 	%rd25, %rd23, %rd24;
	ld.global.f64 	%fd52, [%rd25];
	add.f64 	%fd53, %fd51, %fd52;
	add.s64 	%rd26, %rd25, %rd24;
	ld.global.f64 	%fd54, [%rd26];
	add.f64 	%fd55, %fd53, %fd54;
	add.s64 	%rd27, %rd26, %rd24;
	ld.global.f64 	%fd56, [%rd27];
	add.f64 	%fd57, %fd55, %fd56;
	add.s64 	%rd28, %rd27, %rd24;
	ld.global.f64 	%fd58, [%rd28];
	add.f64 	%fd59, %fd57, %fd58;
	add.s64 	%rd29, %rd28, %rd24;
	ld.global.f64 	%fd60, [%rd29];
	add.f64 	%fd61, %fd59, %fd60;
	add.s64 	%rd30, %rd29, %rd24;
	ld.global.f64 	%fd62, [%rd30];
	add.f64 	%fd63, %fd61, %fd62;
	add.s64 	%rd31, %rd30, %rd24;
	ld.global.f64 	%fd64, [%rd31];
	add.f64 	%fd82, %fd63, %fd64;
	add.s32 	%r34, %r34, 8;
$L__BB4_8:
	setp.eq.s32 	%p7, %r11, 0;
	@%p7 bra 	$L__BB4_14;
	and.b32  	%r14, %r24, 3;
	setp.lt.u32 	%p8, %r11, 4;
	@%p8 bra 	$L__BB4_11;
	mad.lo.s32 	%r30, %r34, %r23, %r1;
	mul.wide.s32 	%rd32, %r30, 8;
	add.s64 	%rd33, %rd1, %rd32;
	ld.global.f64 	%fd66, [%rd33];
	add.f64 	%fd67, %fd82, %fd66;
	mul.wide.s32 	%rd34, %r23, 8;
	add.s64 	%rd35, %rd33, %rd34;
	ld.global.f64 	%fd68, [%rd35];
	add.f64 	%fd69, %fd67, %fd68;
	add.s64 	%rd36, %rd35, %rd34;
	ld.global.f64 	%fd70, [%rd36];
	add.f64 	%fd71, %fd69, %fd70;
	add.s64 	%rd37, %rd36, %rd34;
	ld.global.f64 	%fd72, [%rd37];
	add.f64 	%fd82, %fd71, %fd72;
	add.s32 	%r34, %r34, 4;
$L__BB4_11:
	setp.eq.s32 	%p9, %r14, 0;
	@%p9 bra 	$L__BB4_14;
	mad.lo.s32 	%r37, %r34, %r23, %r1;
	neg.s32 	%r36, %r14;
$L__BB4_13:
	.pragma "nounroll";
	mul.wide.s32 	%rd38, %r37, 8;
	add.s64 	%rd39, %rd1, %rd38;
	ld.global.f64 	%fd73, [%rd39];
	add.f64 	%fd82, %fd82, %fd73;
	add.s32 	%r37, %r37, %r23;
	add.s32 	%r36, %r36, 1;
	setp.ne.s32 	%p10, %r36, 0;
	@%p10 bra 	$L__BB4_13;
$L__BB4_14:
	cvta.to.global.u64 	%rd40, %rd2;
	mul.wide.s32 	%rd41, %r1, 8;
	add.s64 	%rd42, %rd40, %rd41;
	st.global.f64 	[%rd42], %fd82;
$L__BB4_15:
	ret;

}


// ===== COMPILED SASS (sm_100) =====

	.target	sm_100

	.elftype	@"ET_EXEC"


//--------------------- .note.nv.tkinfo           --------------------------
	.section	.note.nv.tkinfo,"",@"SHT_NOTE"
	.sectionflags	@"SHF_NOTE_NV_TKINFO"
	.tkinfo
        /*0018*/ 	.word	0x00000002
        /*0030*/ 	.string	""
        /*0030*/ 	.string	"ptxas"
        /*0030*/ 	.string	"Cuda compilation tools, release 13.0, V13.0.88"
        /*0030*/ 	.string	"Build cuda_13.0.r13.0/compiler.36424714_0"
        /*0030*/ 	.string	"-arch sm_100 -m 64 "



//--------------------- .note.nv.cuinfo           --------------------------
	.section	.note.nv.cuinfo,"",@"SHT_NOTE"
	.sectionflags	@"SHF_NOTE_NV_CUINFO"
        /*0018*/ 	.short	0x0002
        /*001a*/ 	.short	0x0064
        /*001c*/ 	.short	0x0082
	.zero		2


//--------------------- .nv.info                  --------------------------
	.section	.nv.info,"",@"SHT_CUDA_INFO"
	.align	4


	//----- nvinfo : EIATTR_REGCOUNT
	.align		4
        /*0000*/ 	.byte	0x04, 0x2f
        /*0002*/ 	.short	(.L_1 - .L_0)
	.align		4
.L_0:
        /*0004*/ 	.word	index@(_ZN4luca10dot_kernelEPKdS1_Pdm)
        /*0008*/ 	.word	0x00000010


	//----- nvinfo : EIATTR_FRAME_SIZE
	.align		4
.L_1:
        /*000c*/ 	.byte	0x04, 0x11
        /*000e*/ 	.short	(.L_3 - .L_2)
	.align		4
.L_2:
        /*0010*/ 	.word	index@(_ZN4luca10dot_kernelEPKdS1_Pdm)
        /*0014*/ 	.word	0x00000000


	//----- nvinfo : EIATTR_REGCOUNT
	.align		4
.L_3:
        /*0018*/ 	.byte	0x04, 0x2f
        /*001a*/ 	.short	(.L_5 - .L_4)
	.align		4
.L_4:
        /*001c*/ 	.word	index@(_ZN4luca12axpby_kernelEdPKddPdm)
        /*0020*/ 	.word	0x0000000c


	//----- nvinfo : EIATTR_FRAME_SIZE
	.align		4
.L_5:
        /*0024*/ 	.byte	0x04, 0x11
        /*0026*/ 	.short	(.L_7 - .L_6)
	.align		4
.L_6:
        /*0028*/ 	.word	index@(_ZN4luca12axpby_kernelEdPKddPdm)
        /*002c*/ 	.word	0x00000000


	//----- nvinfo : EIATTR_REGCOUNT
	.align		4
.L_7:
        /*0030*/ 	.byte	0x04, 0x2f
        /*0032*/ 	.short	(.L_9 - .L_8)
	.align		4
.L_8:
        /*0034*/ 	.word	index@(_ZN4luca11gemv_kernelEdPKdS1_dPdmm)
        /*0038*/ 	.word	0x00000020


	//----- nvinfo : EIATTR_FRAME_SIZE
	.align		4
.L_9:
        /*003c*/ 	.byte	0x04, 0x11
        /*003e*/ 	.short	(.L_11 - .L_10)
	.align		4
.L_10:
        /*0040*/ 	.word	index@(_ZN4luca11gemv_kernelEdPKdS1_dPdmm)
        /*0044*/ 	.word	0x00000000


	//----- nvinfo : EIATTR_REGCOUNT
	.align		4
.L_11:
        /*0048*/ 	.byte	0x04, 0x2f
        /*004a*/ 	.short	(.L_13 - .L_12)
	.align		4
.L_12:
        /*004c*/ 	.word	index@(_ZN4luca17gemv_tiled_kernelEPKdS1_Pdii)
        /*0050*/ 	.word	0x00000020


	//----- nvinfo : EIATTR_FRAME_SIZE
	.align		4
.L_13:
        /*0054*/ 	.byte	0x04, 0x11
        /*0056*/ 	.short	(.L_15 - .L_14)
	.align		4
.L_14:
        /*0058*/ 	.word	index@(_ZN4luca17gemv_tiled_kernelEPKdS1_Pdii)
        /*005c*/ 	.word	0x00000000


	//----- nvinfo : EIATTR_REGCOUNT
	.align		4
.L_15:
        /*0060*/ 	.byte	0x04, 0x2f
        /*0062*/ 	.short	(.L_17 - .L_16)
	.align		4
.L_16:
        /*0064*/ 	.word	index@(_ZN4luca11reduce_rowsEPdS0_ii)
        /*0068*/ 	.word	0x00000020


	//----- nvinfo : EIATTR_FRAME_SIZE
	.align		4
.L_17:
        /*006c*/ 	.byte	0x04, 0x11
        /*006e*/ 	.short	(.L_19 - .L_18)
	.align		4
.L_18:
        /*0070*/ 	.word	index@(_ZN4luca11reduce_rowsEPdS0_ii)
        /*0074*/ 	.word	0x00000000


	//----- nvinfo : EIATTR_MIN_STACK_SIZE
	.align		4
.L_19:
        /*0078*/ 	.byte	0x04, 0x12
        /*007a*/ 	.short	(.L_21 - .L_20)
	.align		4
.L_20:
        /*007c*/ 	.word	index@(_ZN4luca11reduce_rowsEPdS0_ii)
        /*0080*/ 	.word	0x00000000


	//----- nvinfo : EIATTR_MIN_STACK_SIZE
	.align		4
.L_21:
        /*0084*/ 	.byte	0x04, 0x12
        /*0086*/ 	.short	(.L_23 - .L_22)
	.align		4
.L_22:
        /*0088*/ 	.word	index@(_ZN4luca17gemv_tiled_kernelEPKdS1_Pdii)
        /*008c*/ 	.word	0x00000000


	//----- nvinfo : EIATTR_MIN_STACK_SIZE
	.align		4
.L_23:
        /*0090*/ 	.byte	0x04, 0x12
        /*0092*/ 	.short	(.L_25 - .L_24)
	.align		4
.L_24:
        /*0094*/ 	.word	index@(_ZN4luca11gemv_kernelEdPKdS1_dPdmm)
        /*0098*/ 	.word	0x00000000


	//----- nvinfo : EIATTR_MIN_STACK_SIZE
	.align		4
.L_25:
        /*009c*/ 	.byte	0x04, 0x12
        /*009e*/ 	.short	(.L_27 - .L_26)
	.align		4
.L_26:
        /*00a0*/ 	.word	index@(_ZN4luca12axpby_kernelEdPKddPdm)
        /*00a4*/ 	.word	0x00000000


	//----- nvinfo : EIATTR_MIN_STACK_SIZE
	.align		4
.L_27:
        /*00a8*/ 	.byte	0x04, 0x12
        /*00aa*/ 	.short	(.L_29 - .L_28)
	.align		4
.L_28:
        /*00ac*/ 	.word	index@(_ZN4luca10dot_kernelEPKdS1_Pdm)
        /*00b0*/ 	.word	0x00000000
.L_29:


//--------------------- .nv.compat                --------------------------
	.section	.nv.compat,"",@"SHT_CUDA_COMPAT_INFO"
	.align	4
        /*0000*/ 	.byte	0x02, 0x09, 0x00, 0x00, 0x02, 0x02, 0x01, 0x00, 0x02, 0x05, 0x05, 0x00, 0x03, 0x07, 0x01, 0x01
        /*0010*/ 	.byte	0x02, 0x03, 0x00, 0x00, 0x02, 0x06, 0x01, 0x00, 0x04, 0x0b, 0x08, 0x00, 0x01, 0x00, 0x00, 0x00
        /*0020*/ 	.byte	0x00, 0x00, 0x00, 0x00


//--------------------- .nv.info._ZN4luca11reduce_rowsEPdS0_ii --------------------------
	.section	.nv.info._ZN4luca11reduce_rowsEPdS0_ii,"",@"SHT_CUDA_INFO"
	.sectionflags	@""
	.align	4


	//----- nvinfo : EIATTR_CUDA_API_VERSION
	.align		4
        /*0000*/ 	.byte	0x04, 0x37
        /*0002*/ 	.short	(.L_31 - .L_30)
.L_30:
        /*0004*/ 	.word	0x00000082


	//----- nvinfo : EIATTR_KPARAM_INFO
	.align		4
.L_31:
        /*0008*/ 	.byte	0x04, 0x17
        /*000a*/ 	.short	(.L_33 - .L_32)
.L_32:
        /*000c*/ 	.word	0x00000000
        /*0010*/ 	.short	0x0003
        /*0012*/ 	.short	0x0014
        /*0014*/ 	.byte	0x00, 0xf0, 0x11, 0x00


	//----- nvinfo : EIATTR_KPARAM_INFO
	.align		4
.L_33:
        /*0018*/ 	.byte	0x04, 0x17
        /*001a*/ 	.short	(.L_35 - .L_34)
.L_34:
        /*001c*/ 	.word	0x00000000
        /*0020*/ 	.short	0x0002
        /*0022*/ 	.short	0x0010
        /*0024*/ 	.byte	0x00, 0xf0, 0x11, 0x00


	//----- nvinfo : EIATTR_KPARAM_INFO
	.align		4
.L_35:
        /*0028*/ 	.byte	0x04, 0x17
        /*002a*/ 	.short	(.L_37 - .L_36)
.L_36:
        /*002c*/ 	.word	0x00000000
        /*0030*/ 	.short	0x0001
        /*0032*/ 	.short	0x0008
        /*0034*/ 	.byte	0x00, 0xf5, 0x21, 0x00


	//----- nvinfo : EIATTR_KPARAM_INFO
	.align		4
.L_37:
        /*0038*/ 	.byte	0x04, 0x17
        /*003a*/ 	.short	(.L_39 - .L_38)
.L_38:
        /*003c*/ 	.word	0x00000000
        /*0040*/ 	.short	0x0000
        /*0042*/ 	.short	0x0000
        /*0044*/ 	.byte	0x00, 0xf5, 0x21, 0x00


	//----- nvinfo : EIATTR_SPARSE_MMA_MASK
	.align		4
.L_39:
        /*0048*/ 	.byte	0x03, 0x50
        /*004a*/ 	.short	0x0000


	//----- nvinfo : EIATTR_MAXREG_COUNT
	.align		4
        /*004c*/ 	.byte	0x03, 0x1b
        /*004e*/ 	.short	0x00ff


	//----- nvinfo : EIATTR_MERCURY_ISA_VERSION
	.align		4
        /*0050*/ 	.byte	0x03, 0x5f
        /*0052*/ 	.short	0x0101


	//----- nvinfo : EIATTR_VRC_CTA_INIT_COUNT
	.align		4
        /*0054*/ 	.byte	0x02, 0x4a
	.zero		1
	.zero		1


	//----- nvinfo : EIATTR_EXIT_INSTR_OFFSETS
	.align		4
        /*0058*/ 	.byte	0x04, 0x1c
        /*005a*/ 	.short	(.L_41 - .L_40)


	//   ....[0]....
.L_40:
        /*005c*/ 	.word	0x00000070


	//   ....[1]....
        /*0060*/ 	.word	0x000008e0


	//----- nvinfo : EIATTR_CBANK_PARAM_SIZE
	.align		4
.L_41:
        /*0064*/ 	.byte	0x03, 0x19
        /*0066*/ 	.short	0x0018


	//----- nvinfo : EIATTR_PARAM_CBANK
	.align		4
        /*0068*/ 	.byte	0x04, 0x0a
        /*006a*/ 	.short	(.L_43 - .L_42)
	.align		4
.L_42:
        /*006c*/ 	.word	index@(.nv.constant0._ZN4luca11reduce_rowsEPdS0_ii)
        /*0070*/ 	.short	0x0380
        /*0072*/ 	.short	0x0018


	//----- nvinfo : EIATTR_SW_WAR
	.align		4
.L_43:
        /*0074*/ 	.byte	0x04, 0x36
        /*0076*/ 	.short	(.L_45 - .L_44)
.L_44:
        /*0078*/ 	.word	0x00000008
.L_45:


//--------------------- .nv.info._ZN4luca17gemv_tiled_kernelEPKdS1_Pdii --------------------------
	.section	.nv.info._ZN4luca17gemv_tiled_kernelEPKdS1_Pdii,"",@"SHT_CUDA_INFO"
	.sectionflags	@""
	.align	4


	//----- nvinfo : EIATTR_CUDA_API_VERSION
	.align		4
        /*0000*/ 	.byte	0x04, 0x37
        /*0002*/ 	.short	(.L_47 - .L_46)
.L_46:
        /*0004*/ 	.word	0x00000082


	//----- nvinfo : EIATTR_KPARAM_INFO
	.align		4
.L_47:
        /*0008*/ 	.byte	0x04, 0x17
        /*000a*/ 	.short	(.L_49 - .L_48)
.L_48:
        /*000c*/ 	.word	0x00000000
        /*0010*/ 	.short	0x0004
        /*0012*/ 	.short	0x001c
        /*0014*/ 	.byte	0x00, 0xf0, 0x11, 0x00


	//----- nvinfo : EIATTR_KPARAM_INFO
	.align		4
.L_49:
        /*0018*/ 	.byte	0x04, 0x17
        /*001a*/ 	.short	(.L_51 - .L_50)
.L_50:
        /*001c*/ 	.word	0x00000000
        /*0020*/ 	.short	0x0003
        /*0022*/ 	.short	0x0018
        /*0024*/ 	.byte	0x00, 0xf0, 0x11, 0x00


	//----- nvinfo : EIATTR_KPARAM_INFO
	.align		4
.L_51:
        /*0028*/ 	.byte	0x04, 0x17
        /*002a*/ 	.short	(.L_53 - .L_52)
.L_52:
        /*002c*/ 	.word	0x00000000
        /*0030*/ 	.short	0x0002
        /*0032*/ 	.short	0x0010
        /*0034*/ 	.byte	0x00, 0xf5, 0x21, 0x00


	//----- nvinfo : EIATTR_KPARAM_INFO
	.align		4
.L_53:
        /*0038*/ 	.byte	0x04, 0x17
        /*003a*/ 	.short	(.L_55 - .L_54)
.L_54:
        /*003c*/ 	.word	0x00000000
        /*0040*/ 	.short	0x0001
        /*0042*/ 	.short	0x0008
        /*0044*/ 	.byte	0x00, 0xf5, 0x21, 0x00


	//----- nvinfo : EIATTR_KPARAM_INFO
	.align		4
.L_55:
        /*0048*/ 	.byte	0x04, 0x17
        /*004a*/ 	.short	(.L_57 - .L_56)
.L_56:
        /*004c*/ 	.word	0x00000000
        /*0050*/ 	.short	0x0000
        /*0052*/ 	.short	0x0000
        /*0054*/ 	.byte	0x00, 0xf5, 0x21, 0x00


	//----- nvinfo : EIATTR_SPARSE_MMA_MASK
	.align		4
.L_57:
        /*0058*/ 	.byte	0x03, 0x50
        /*005a*/ 	.short	0x0000


	//----- nvinfo : EIATTR_MAXREG_COUNT
	.align		4
        /*005c*/ 	.byte	0x03, 0x1b
        /*005e*/ 	.short	0x00ff


	//----- nvinfo : EIATTR_NUM_BARRIERS
	.align		4
        /*0060*/ 	.byte	0x02, 0x4c
        /*0062*/ 	.byte	0x01
	.zero		1


	//----- nvinfo : EIATTR_MERCURY_ISA_VERSION
	.align		4
        /*0064*/ 	.byte	0x03, 0x5f
        /*0066*/ 	.short	0x0101


	//----- nvinfo : EIATTR_VRC_CTA_INIT_COUNT
	.align		4
        /*0068*/ 	.byte	0x02, 0x4a
	.zero		1
	.zero		1


	//----- nvinfo : EIATTR_EXIT_INSTR_OFFSETS
	.align		4
        /*006c*/ 	.byte	0x04, 0x1c
        /*006e*/ 	.short	(.L_59 - .L_58)


	//   ....[0]....
.L_58:
        /*0070*/ 	.word	0x000003a0


	//   ....[1]....
        /*0074*/ 	.word	0x00001800


	//----- nvinfo : EIATTR_CRS_STACK_SIZE
	.align		4
.L_59:
        /*0078*/ 	.byte	0x04, 0x1e
        /*007a*/ 	.short	(.L_61 - .L_60)
.L_60:
        /*007c*/ 	.word	0x00000000


	//----- nvinfo : EIATTR_CBANK_PARAM_SIZE
	.align		4
.L_61:
        /*0080*/ 	.byte	0x03, 0x19
        /*0082*/ 	.short	0x0020


	//----- nvinfo : EIATTR_PARAM_CBANK
	.align		4
        /*0084*/ 	.byte	0x04, 0x0a
        /*0086*/ 	.short	(.L_63 - .L_62)
	.align		4
.L_62:
        /*0088*/ 	.word	index@(.nv.constant0._ZN4luca17gemv_tiled_kernelEPKdS1_Pdii)
        /*008c*/ 	.short	0x0380
        /*008e*/ 	.short	0x0020


	//----- nvinfo : EIATTR_SW_WAR
	.align		4
.L_63:
        /*0090*/ 	.byte	0x04, 0x36
        /*0092*/ 	.short	(.L_65 - .L_64)
.L_64:
        /*0094*/ 	.word	0x00000008
.L_65:


//--------------------- .nv.info._ZN4luca11gemv_kernelEdPKdS1_dPdmm --------------------------
	.section	.nv.info._ZN4luca11gemv_kernelEdPKdS1_dPdmm,"",@"SHT_CUDA_INFO"
	.sectionflags	@""
	.align	4


	//----- nvinfo : EIATTR_CUDA_API_VERSION
	.align		4
        /*0000*/ 	.byte	0x04, 0x37
        /*0002*/ 	.short	(.L_67 - .L_66)
.L_66:
        /*0004*/ 	.word	0x00000082


	//----- nvinfo : EIATTR_KPARAM_INFO
	.align		4
.L_67:
        /*0008*/ 	.byte	0x04, 0x17
        /*000a*/ 	.short	(.L_69 - .L_68)
.L_68:
        /*000c*/ 	.word	0x00000000
        /*0010*/ 	.short	0x0006
        /*0012*/ 	.short	0x0030
        /*0014*/ 	.byte	0x00, 0xf0, 0x21, 0x00


	//----- nvinfo : EIATTR_KPARAM_INFO
	.align		4
.L_69:
        /*0018*/ 	.byte	0x04, 0x17
        /*001a*/ 	.short	(.L_71 - .L_70)
.L_70:
        /*001c*/ 	.word	0x00000000
        /*0020*/ 	.short	0x0005
        /*0022*/ 	.short	0x0028
        /*0024*/ 	.byte	0x00, 0xf0, 0x21, 0x00


	//----- nvinfo : EIATTR_KPARAM_INFO
	.align		4
.L_71:
        /*0028*/ 	.byte	0x04, 0x17
        /*002a*/ 	.short	(.L_73 - .L_72)
.L_72:
        /*002c*/ 	.word	0x00000000
        /*0030*/ 	.short	0x0004
        /*0032*/ 	.short	0x0020
        /*0034*/ 	.byte	0x00, 0xf5, 0x21, 0x00


	//----- nvinfo : EIATTR_KPARAM_INFO
	.align		4
.L_73:
        /*0038*/ 	.byte	0x04, 0x17
        /*003a*/ 	.short	(.L_75 - .L_74)
.L_74:
        /*003c*/ 	.word	0x00000000
        /*0040*/ 	.short	0x0003
        /*0042*/ 	.short	0x0018
        /*0044*/ 	.byte	0x00, 0xf0, 0x21, 0x00


	//----- nvinfo : EIATTR_KPARAM_INFO
	.align		4
.L_75:
        /*0048*/ 	.byte	0x04, 0x17
        /*004a*/ 	.short	(.L_77 - .L_76)
.L_76:
        /*004c*/ 	.word	0x00000000
        /*0050*/ 	.short	0x0002
        /*0052*/ 	.short	0x0010
        /*0054*/ 	.byte	0x00, 0xf5, 0x21, 0x00


	//----- nvinfo : EIATTR_KPARAM_INFO
	.align		4
.L_77:
        /*0058*/ 	.byte	0x04, 0x17
        /*005a*/ 	.short	(.L_79 - .L_78)
.L_78:
        /*005c*/ 	.word	0x00000000
        /*0060*/ 	.short	0x0001
        /*0062*/ 	.short	0x0008
        /*0064*/ 	.byte	0x00, 0xf5, 0x21, 0x00


	//----- nvinfo : EIATTR_KPARAM_INFO
	.align		4
.L_79:
        /*0068*/ 	.byte	0x04, 0x17
        /*006a*/ 	.short	(.L_81 - .L_80)
.L_80:
        /*006c*/ 	.word	0x00000000
        /*0070*/ 	.short	0x0000
        /*0072*/ 	.short	0x0000
        /*0074*/ 	.byte	0x00, 0xf0, 0x21, 0x00


	//----- nvinfo : EIATTR_SPARSE_MMA_MASK
	.align		4
.L_81:
        /*0078*/ 	.byte	0x03, 0x50
        /*007a*/ 	.short	0x0000


	//----- nvinfo : EIATTR_MAXREG_COUNT
	.align		4
        /*007c*/ 	.byte	0x03, 0x1b
        /*007e*/ 	.short	0x00ff


	//----- nvinfo : EIATTR_MERCURY_ISA_VERSION
	.align		4
        /*0080*/ 	.byte	0x03, 0x5f
        /*0082*/ 	.short	0x0101


	//----- nvinfo : EIATTR_VRC_CTA_INIT_COUNT
	.align		4
        /*0084*/ 	.byte	0x02, 0x4a
	.zero		1
	.zero		1


	//----- nvinfo : EIATTR_EXIT_INSTR_OFFSETS
	.align		4
        /*0088*/ 	.byte	0x04, 0x1c
        /*008a*/ 	.short	(.L_83 - .L_82)


	//   ....[0]....
.L_82:
        /*008c*/ 	.word	0x00000090


	//   ....[1]....
        /*0090*/ 	.word	0x00000d10


	//----- nvinfo : EIATTR_CBANK_PARAM_SIZE
	.align		4
.L_83:
        /*0094*/ 	.byte	0x03, 0x19
        /*0096*/ 	.short	0x0038


	//----- nvinfo : EIATTR_PARAM_CBANK
	.align		4
        /*0098*/ 	.byte	0x04, 0x0a
        /*009a*/ 	.short	(.L_85 - .L_84)
	.align		4
.L_84:
        /*009c*/ 	.word	index@(.nv.constant0._ZN4luca11gemv_kernelEdPKdS1_dPdmm)
        /*00a0*/ 	.short	0x0380
        /*00a2*/ 	.short	0x0038


	//----- nvinfo : EIATTR_SW_WAR
	.align		4
.L_85:
        /*00a4*/ 	.byte	0x04, 0x36
        /*00a6*/ 	.short	(.L_87 - .L_86)
.L_86:
        /*00a8*/ 	.word	0x00000008
.L_87:


//--------------------- .nv.info._ZN4luca12axpby_kernelEdPKddPdm --------------------------
	.section	.nv.info._ZN4luca12axpby_kernelEdPKddPdm,"",@"SHT_CUDA_INFO"
	.sectionflags	@""
	.align	4


	//----- nvinfo : EIATTR_CUDA_API_VERSION
	.align		4
        /*0000*/ 	.byte	0x04, 0x37
        /*0002*/ 	.short	(.L_89 - .L_88)
.L_88:
        /*0004*/ 	.word	0x00000082


	//----- nvinfo : EIATTR_KPARAM_INFO
	.align		4
.L_89:
        /*0008*/ 	.byte	0x04, 0x17
        /*000a*/ 	.short	(.L_91 - .L_90)
.L_90:
        /*000c*/ 	.word	0x00000000
        /*0010*/ 	.short	0x0004
        /*0012*/ 	.short	0x0020
        /*0014*/ 	.byte	0x00, 0xf0, 0x21, 0x00


	//----- nvinfo : EIATTR_KPARAM_INFO
	.align		4
.L_91:
        /*0018*/ 	.byte	0x04, 0x17
        /*001a*/ 	.short	(.L_93 - .L_92)
.L_92:
        /*001c*/ 	.word	0x00000000
        /*0020*/ 	.short	0x0003
        /*0022*/ 	.short	0x0018
        /*0024*/ 	.byte	0x00, 0xf5, 0x21, 0x00


	//----- nvinfo : EIATTR_KPARAM_INFO
	.align		4
.L_93:
        /*0028*/ 	.byte	0x04, 0x17
        /*002a*/ 	.short	(.L_95 - .L_94)
.L_94:
        /*002c*/ 	.word	0x00000000
        /*0030*/ 	.short	0x0002
        /*0032*/ 	.short	0x0010
        /*0034*/ 	.byte	0x00, 0xf0, 0x21, 0x00


	//----- nvinfo : EIATTR_KPARAM_INFO
	.align		4
.L_95:
        /*0038*/ 	.byte	0x04, 0x17
        /*003a*/ 	.short	(.L_97 - .L_96)
.L_96:
        /*003c*/ 	.word	0x00000000
        /*0040*/ 	.short	0x0001
        /*0042*/ 	.short	0x0008
        /*0044*/ 	.byte	0x00, 0xf5, 0x21, 0x00


	//----- nvinfo : EIATTR_KPARAM_INFO
	.align		4
.L_97:
        /*0048*/ 	.byte	0x04, 0x17
        /*004a*/ 	.short	(.L_99 - .L_98)
.L_98:
        /*004c*/ 	.word	0x00000000
        /*0050*/ 	.short	0x0000
        /*0052*/ 	.short	0x0000
        /*0054*/ 	.byte	0x00, 0xf0, 0x21, 0x00


	//----- nvinfo : EIATTR_SPARSE_MMA_MASK
	.align		4
.L_99:
        /*0058*/ 	.byte	0x03, 0x50
        /*005a*/ 	.short	0x0000


	//----- nvinfo : EIATTR_MAXREG_COUNT
	.align		4
        /*005c*/ 	.byte	0x03, 0x1b
        /*005e*/ 	.short	0x00ff


	//----- nvinfo : EIATTR_MERCURY_ISA_VERSION
	.align		4
        /*0060*/ 	.byte	0x03, 0x5f
        /*0062*/ 	.short	0x0101


	//----- nvinfo : EIATTR_VRC_CTA_INIT_COUNT
	.align		4
        /*0064*/ 	.byte	0x02, 0x4a
	.zero		1
	.zero		1


	//----- nvinfo : EIATTR_EXIT_INSTR_OFFSETS
	.align		4
        /*0068*/ 	.byte	0x04, 0x1c
        /*006a*/ 	.short	(.L_101 - .L_100)


	//   ....[0]....
.L_100:
        /*006c*/ 	.word	0x00000090


	//   ....[1]....
        /*0070*/ 	.word	0x000001a0


	//----- nvinfo : EIATTR_CBANK_PARAM_SIZE
	.align		4
.L_101:
        /*0074*/ 	.byte	0x03, 0x19
        /*0076*/ 	.short	0x0028


	//----- nvinfo : EIATTR_PARAM_CBANK
	.align		4
        /*0078*/ 	.byte	0x04, 0x0a
        /*007a*/ 	.short	(.L_103 - .L_102)
	.align		4
.L_102:
        /*007c*/ 	.word	index@(.nv.constant0._ZN4luca12axpby_kernelEdPKddPdm)
        /*0080*/ 	.short	0x0380
        /*0082*/ 	.short	0x0028


	//----- nvinfo : EIATTR_SW_WAR
	.align		4
.L_103:
        /*0084*/ 	.byte	0x04, 0x36
        /*0086*/ 	.short	(.L_105 - .L_104)
.L_104:
        /*0088*/ 	.word	0x00000008
.L_105:


//--------------------- .nv.info._ZN4luca10dot_kernelEPKdS1_Pdm --------------------------
	.section	.nv.info._ZN4luca10dot_kernelEPKdS1_Pdm,"",@"SHT_CUDA_INFO"
	.sectionflags	@""
	.align	4


	//----- nvinfo : EIATTR_CUDA_API_VERSION
	.align		4
        /*0000*/ 	.byte	0x04, 0x37
        /*0002*/ 	.short	(.L_107 - .L_106)
.L_106:
        /*0004*/ 	.word	0x00000082


	//----- nvinfo : EIATTR_KPARAM_INFO
	.align		4
.L_107:
        /*0008*/ 	.byte	0x04, 0x17
        /*000a*/ 	.short	(.L_109 - .L_108)
.L_108:
        /*000c*/ 	.word	0x00000000
        /*0010*/ 	.short	0x0003
        /*0012*/ 	.short	0x0018
        /*0014*/ 	.byte	0x00, 0xf0, 0x21, 0x00


	//----- nvinfo : EIATTR_KPARAM_INFO
	.align		4
.L_109:
        /*0018*/ 	.byte	0x04, 0x17
        /*001a*/ 	.short	(.L_111 - .L_110)
.L_110:
        /*001c*/ 	.word	0x00000000
        /*0020*/ 	.short	0x0002
        /*0022*/ 	.short	0x0010
        /*0024*/ 	.byte	0x00, 0xf5, 0x21, 0x00


	//----- nvinfo : EIATTR_KPARAM_INFO
	.align		4
.L_111:
        /*0028*/ 	.byte	0x04, 0x17
        /*002a*/ 	.short	(.L_113 - .L_112)
.L_112:
        /*002c*/ 	.word	0x00000000
        /*0030*/ 	.short	0x0001
        /*0032*/ 	.short	0x0008
        /*0034*/ 	.byte	0x00, 0xf5, 0x21, 0x00


	//----- nvinfo : EIATTR_KPARAM_INFO
	.align		4
.L_113:
        /*0038*/ 	.byte	0x04, 0x17
        /*003a*/ 	.short	(.L_115 - .L_114)
.L_114:
        /*003c*/ 	.word	0x00000000
        /*0040*/ 	.short	0x0000
        /*0042*/ 	.short	0x0000
        /*0044*/ 	.byte	0x00, 0xf5, 0x21, 0x00


	//----- nvinfo : EIATTR_SPARSE_MMA_MASK
	.align		4
.L_115:
        /*0048*/ 	.byte	0x03, 0x50
        /*004a*/ 	.short	0x0000


	//----- nvinfo : EIATTR_MAXREG_COUNT
	.align		4
        /*004c*/ 	.byte	0x03, 0x1b
        /*004e*/ 	.short	0x00ff


	//----- nvinfo : EIATTR_NUM_BARRIERS
	.align		4
        /*0050*/ 	.byte	0x02, 0x4c
        /*0052*/ 	.byte	0x01
	.zero		1


	//----- nvinfo : EIATTR_MERCURY_ISA_VERSION
	.align		4
        /*0054*/ 	.byte	0x03, 0x5f
        /*0056*/ 	.short	0x0101


	//----- nvinfo : EIATTR_VRC_CTA_INIT_COUNT
	.align		4
        /*0058*/ 	.byte	0x02, 0x4a
	.zero		1
	.zero		1


	//----- nvinfo : EIATTR_EXIT_INSTR_OFFSETS
	.align		4
        /*005c*/ 	.byte	0x04, 0x1c
        /*005e*/ 	.short	(.L_117 - .L_116)


	//   ....[0]....
.L_116:
        /*0060*/ 	.word	0x00000370


	//   ....[1]....
        /*0064*/ 	.word	0x000003e0


	//----- nvinfo : EIATTR_CRS_STACK_SIZE
	.align		4
.L_117:
        /*0068*/ 	.byte	0x04, 0x1e
        /*006a*/ 	.short	(.L_119 - .L_118)
.L_118:
        /*006c*/ 	.word	0x00000000


	//----- nvinfo : EIATTR_CBANK_PARAM_SIZE
	.align		4
.L_119:
        /*0070*/ 	.byte	0x03, 0x19
        /*0072*/ 	.short	0x0020


	//----- nvinfo : EIATTR_PARAM_CBANK
	.align		4
        /*0074*/ 	.byte	0x04, 0x0a
        /*0076*/ 	.short	(.L_121 - .L_120)
	.align		4
.L_120:
        /*0078*/ 	.word	index@(.nv.constant0._ZN4luca10dot_kernelEPKdS1_Pdm)
        /*007c*/ 	.short	0x0380
        /*007e*/ 	.short	0x0020


	//----- nvinfo : EIATTR_SW_WAR
	.align		4
.L_121:
        /*0080*/ 	.byte	0x04, 0x36
        /*0082*/ 	.short	(.L_123 - .L_122)
.L_122:
        /*0084*/ 	.word	0x00000008
.L_123:


//--------------------- .nv.callgraph             --------------------------
	.section	.nv.callgraph,"",@"SHT_CUDA_CALLGRAPH"
	.align	4
	.sectionentsize	8
	.align		4
        /*0000*/ 	.word	0x00000000
	.align		4
        /*0004*/ 	.word	0xffffffff
	.align		4
        /*0008*/ 	.word	0x00000000
	.align		4
        /*000c*/ 	.word	0xfffffffe
	.align		4
        /*0010*/ 	.word	0x00000000
	.align		4
        /*0014*/ 	.word	0xfffffffd
	.align		4
        /*0018*/ 	.word	0x00000000
	.align		4
        /*001c*/ 	.word	0xfffffffc


//--------------------- .text._ZN4luca11reduce_rowsEPdS0_ii --------------------------
	.section	.text._ZN4luca11reduce_rowsEPdS0_ii,"ax",@progbits
	.align	128
        .global         _ZN4luca11reduce_rowsEPdS0_ii
        .type           _ZN4luca11reduce_rowsEPdS0_ii,@function
        .size           _ZN4luca11reduce_rowsEPdS0_ii,(.L_x_40 - _ZN4luca11reduce_rowsEPdS0_ii)
        .other          _ZN4luca11reduce_rowsEPdS0_ii,@"STO_CUDA_ENTRY STV_DEFAULT"
_ZN4luca11reduce_rowsEPdS0_ii:
.text._ZN4luca11reduce_rowsEPdS0_ii:
[----:B------:R-:W-:Y:S01]  /*0000*/  LDC R1, c[0x0][0x37c] ;  /* 0x0000df00ff017b82 */ /* 0x000fe20000000800 */
[----:B------:R-:W0:Y:S07]  /*0010*/  S2R R3, SR_TID.X ;  /* 0x0000000000037919 */ /* 0x000e2e0000002100 */
[----:B------:R-:W0:Y:S08]  /*0020*/  S2UR UR4, SR_CTAID.X ;  /* 0x00000000000479c3 */ /* 0x000e300000002500 */
[----:B------:R-:W0:Y:S08]  /*0030*/  LDC R0, c[0x0][0x360] ;  /* 0x0000d800ff007b82 */ /* 0x000e300000000800 */
[----:B------:R-:W1:Y:S01]  /*0040*/  LDC R25, c[0x0][0x390] ;  /* 0x0000e400ff197b82 */ /* 0x000e620000000800 */
[----:B0-----:R-:W-:-:S05]  /*0050*/  IMAD R0, R0, UR4, R3 ;  /* 0x0000000400007c24 */ /* 0x001fca000f8e0203 */
[----:B-1----:R-:W-:-:S13]  /*0060*/  ISETP.GE.AND P0, PT, R0, R25, PT ;  /* 0x000000190000720c */ /* 0x002fda0003f06270 */
[----:B------:R-:W-:Y:S05]  /*0070*/  @P0 EXIT ;  /* 0x000000000000094d */ /* 0x000fea0003800000 */
[----:B------:R-:W0:Y:S01]  /*0080*/  LDCU UR5, c[0x0][0x394] ;  /* 0x00007280ff0577ac */ /* 0x000e220008000800 */
[----:B------:R-:W-:Y:S01]  /*0090*/  CS2R R10, SRZ ;  /* 0x00000000000a7805 */ /* 0x000fe2000001ff00 */
[----:B------:R-:W1:Y:S01]  /*00a0*/  LDCU.64 UR8, c[0x0][0x358] ;  /* 0x00006b00ff0877ac */ /* 0x000e620008000a00 */
[----:B0-----:R-:W-:-:S09]  /*00b0*/  UISETP.GE.AND UP0, UPT, UR5, 0x1, UPT ;  /* 0x000000010500788c */ /* 0x001fd2000bf06270 */
[----:B-1----:R-:W-:Y:S05]  /*00c0*/  BRA.U !UP0, `(.L_x_0) ;  /* 0x0000000508f87547 */ /* 0x002fea000b800000 */
[----:B------:R-:W-:Y:S01]  /*00d0*/  UISETP.GE.U32.AND UP1, UPT, UR5, 0x10, UPT ;  /* 0x000000100500788c */ /* 0x000fe2000bf26070 */
[----:B------:R-:W-:Y:S01]  /*00e0*/  CS2R R10, SRZ ;  /* 0x00000000000a7805 */ /* 0x000fe2000001ff00 */
[----:B------:R-:W-:Y:S01]  /*00f0*/  ULOP3.LUT UR6, UR5, 0xf, URZ, 0xc0, !UPT ;  /* 0x0000000f05067892 */ /* 0x000fe2000f8ec0ff */
[----:B------:R-:W-:-:S03]  /*0100*/  UMOV UR4, URZ ;  /* 0x000000ff00047c82 */ /* 0x000fc60008000000 */
[----:B------:R-:W-:-:S03]  /*0110*/  UISETP.NE.AND UP0, UPT, UR6, URZ, UPT ;  /* 0x000000ff0600728c */ /* 0x000fc6000bf05270 */
[----:B------:R-:W-:Y:S08]  /*0120*/  BRA.U !UP1, `(.L_x_1) ;  /* 0x0000000109e47547 */ /* 0x000ff0000b800000 */
[----:B------:R-:W-:Y:S01]  /*0130*/  ULOP3.LUT UR4, UR5, 0x7ffffff0, URZ, 0xc0, !UPT ;  /* 0x7ffffff005047892 */ /* 0x000fe2000f8ec0ff */
[----:B------:R-:W-:Y:S02]  /*0140*/  MOV R24, R0 ;  /* 0x0000000000187202 */ /* 0x000fe40000000f00 */
[----:B------:R-:W-:Y:S01]  /*0150*/  CS2R R10, SRZ ;  /* 0x00000000000a7805 */ /* 0x000fe2000001ff00 */
[----:B------:R-:W-:-:S12]  /*0160*/  UIADD3 UR7, UPT, UPT, -UR4, URZ, URZ ;  /* 0x000000ff04077290 */ /* 0x000fd8000fffe1ff */
.L_x_2:
[----:B------:R-:W0:Y:S02]  /*0170*/  LDC.64 R2, c[0x0][0x380] ;  /* 0x0000e000ff027b82 */ /* 0x000e240000000a00 */
[----:B0-----:R-:W-:-:S05]  /*0180*/  IMAD.WIDE R2, R24, 0x8, R2 ;  /* 0x0000000818027825 */ /* 0x001fca00078e0202 */
[----:B------:R-:W2:Y:S01]  /*0190*/  LDG.E.64 R12, desc[UR8][R2.64] ;  /* 0x00000008020c7981 */ /* 0x000ea2000c1e1b00 */
[----:B------:R-:W-:-:S05]  /*01a0*/  IMAD.WIDE R14, R25, 0x8, R2 ;  /* 0x00000008190e7825 */ /* 0x000fca00078e0202 */
[----:B------:R-:W3:Y:S01]  /*01b0*/  LDG.E.64 R20, desc[UR8][R14.64] ;  /* 0x000000080e147981 */ /* 0x000ee2000c1e1b00 */
[----:B------:R-:W-:-:S05]  /*01c0*/  IMAD.WIDE R22, R25, 0x8, R14 ;  /* 0x0000000819167825 */ /* 0x000fca00078e020e */
[----:B------:R-:W4:Y:S01]  /*01d0*/  LDG.E.64 R18, desc[UR8][R22.64] ;  /* 0x0000000816127981 */ /* 0x000f22000c1e1b00 */
[----:B------:R-:W-:-:S05]  /*01e0*/  IMAD.WIDE R26, R25, 0x8, R22 ;  /* 0x00000008191a7825 */ /* 0x000fca00078e0216 */
[----:B------:R-:W5:Y:S01]  /*01f0*/  LDG.E.64 R8, desc[UR8][R26.64] ;  /* 0x000000081a087981 */ /* 0x000f62000c1e1b00 */
[----:B------:R-:W-:-:S05]  /*0200*/  IMAD.WIDE R28, R25, 0x8, R26 ;  /* 0x00000008191c7825 */ /* 0x000fca00078e021a */
[----:B------:R0:W5:Y:S02]  /*0210*/  LDG.E.64 R6, desc[UR8][R28.64] ;  /* 0x000000081c067981 */ /* 0x000164000c1e1b00 */
[----:B0-----:R-:W-:-:S05]  /*0220*/  IMAD.WIDE R28, R25, 0x8, R28 ;  /* 0x00000008191c7825 */ /* 0x001fca00078e021c */
[----:B------:R-:W5:Y:S01]  /*0230*/  LDG.E.64 R4, desc[UR8][R28.64] ;  /* 0x000000081c047981 */ /* 0x000f62000c1e1b00 */
[----:B------:R-:W-:-:S05]  /*0240*/  IMAD.WIDE R16, R25, 0x8, R28 ;  /* 0x0000000819107825 */ /* 0x000fca00078e021c */
[----:B------:R-:W5:Y:S01]  /*0250*/  LDG.E.64 R2, desc[UR8][R16.64] ;  /* 0x0000000810027981 */ /* 0x000f62000c1e1b00 */
[----:B------:R-:W-:-:S04]  /*0260*/  IMAD.WIDE R14, R25, 0x8, R16 ;  /* 0x00000008190e7825 */ /* 0x000fc800078e0210 */
[C---:B------:R-:W-:Y:S01]  /*0270*/  IMAD.WIDE R22, R25.reuse, 0x8, R14 ;  /* 0x0000000819167825 */ /* 0x040fe200078e020e */
[----:B------:R-:W5:Y:S04]  /*0280*/  LDG.E.64 R16, desc[UR8][R14.64] ;  /* 0x000000080e107981 */ /* 0x000f68000c1e1b00 */
[----:B------:R0:W5:Y:S02]  /*0290*/  LDG.E.64 R14, desc[UR8][R22.64] ;  /* 0x00000008160e7981 */ /* 0x000164000c1e1b00 */
[----:B0-----:R-:W-:-:S04]  /*02a0*/  IMAD.WIDE R22, R25, 0x8, R22 ;  /* 0x0000000819167825 */ /* 0x001fc800078e0216 */
[C---:B------:R-:W-:Y:S01]  /*02b0*/  IMAD.WIDE R26, R25.reuse, 0x8, R22 ;  /* 0x00000008191a7825 */ /* 0x040fe200078e0216 */
[----:B--2---:R-:W-:Y:S01]  /*02c0*/  DADD R10, R12, R10 ;  /* 0x000000000c0a7229 */ /* 0x004fe2000000000a */
[----:B------:R-:W2:Y:S07]  /*02d0*/  LDG.E.64 R12, desc[UR8][R22.64] ;  /* 0x00000008160c7981 */ /* 0x000eae000c1e1b00 */
[----:B---3--:R-:W-:Y:S02]  /*02e0*/  DADD R20, R10, R20 ;  /* 0x000000000a147229 */ /* 0x008fe40000000014 */
[----:B------:R0:W3:Y:S06]  /*02f0*/  LDG.E.64 R10, desc[UR8][R26.64] ;  /* 0x000000081a0a7981 */ /* 0x0000ec000c1e1b00 */
[----:B----4-:R-:W-:Y:S01]  /*0300*/  DADD R18, R20, R18 ;  /* 0x0000000014127229 */ /* 0x010fe20000000012 */
[----:B0-----:R-:W-:-:S05]  /*0310*/  IMAD.WIDE R26, R25, 0x8, R26 ;  /* 0x00000008191a7825 */ /* 0x001fca00078e021a */
[----:B------:R-:W4:Y:S01]  /*0320*/  LDG.E.64 R20, desc[UR8][R26.64] ;  /* 0x000000081a147981 */ /* 0x000f22000c1e1b00 */
[----:B------:R-:W-:Y:S01]  /*0330*/  IMAD.WIDE R22, R25, 0x8, R26 ;  /* 0x0000000819167825 */ /* 0x000fe200078e021a */
[----:B-----5:R-:W-:-:S04]  /*0340*/  DADD R18, R18, R8 ;  /* 0x0000000012127229 */ /* 0x020fc80000000008 */
[----:B------:R-:W5:Y:S01]  /*0350*/  LDG.E.64 R8, desc[UR8][R22.64] ;  /* 0x0000000816087981 */ /* 0x000f62000c1e1b00 */
[----:B------:R-:W-:-:S03]  /*0360*/  IMAD.WIDE R28, R25, 0x8, R22 ;  /* 0x00000008191c7825 */ /* 0x000fc600078e0216 */
[----:B------:R-:W-:Y:S02]  /*0370*/  DADD R18, R18, R6 ;  /* 0x0000000012127229 */ /* 0x000fe40000000006 */
[----:B------:R0:W5:Y:S06]  /*0380*/  LDG.E.64 R6, desc[UR8][R28.64] ;  /* 0x000000081c067981 */ /* 0x00016c000c1e1b00 */
[----:B------:R-:W-:Y:S01]  /*0390*/  DADD R18, R18, R4 ;  /* 0x0000000012127229 */ /* 0x000fe20000000004 */
[----:B0-----:R-:W-:-:S05]  /*03a0*/  IMAD.WIDE R28, R25, 0x8, R28 ;  /* 0x00000008191c7825 */ /* 0x001fca00078e021c */
[----:B------:R-:W5:Y:S01]  /*03b0*/  LDG.E.64 R4, desc[UR8][R28.64] ;  /* 0x000000081c047981 */ /* 0x000f62000c1e1b00 */
[----:B------:R-:W-:-:S06]  /*03c0*/  IMAD.WIDE R26, R25, 0x8, R28 ;  /* 0x00000008191a7825 */ /* 0x000fcc00078e021c */
[----:B------:R-:W5:Y:S01]  /*03d0*/  LDG.E.64 R26, desc[UR8][R26.64] ;  /* 0x000000081a1a7981 */ /* 0x000f62000c1e1b00 */
[----:B------:R-:W-:Y:S01]  /*03e0*/  DADD R2, R18, R2 ;  /* 0x0000000012027229 */ /* 0x000fe20000000002 */
[----:B------:R-:W-:Y:S01]  /*03f0*/  UIADD3 UR7, UPT, UPT, UR7, 0x10, URZ ;  /* 0x0000001007077890 */ /* 0x000fe2000fffe0ff */
[----:B------:R-:W-:-:S03]  /*0400*/  LEA R24, R25, R24, 0x4 ;  /* 0x0000001819187211 */ /* 0x000fc600078e20ff */
[----:B------:R-:W-:-:S03]  /*0410*/  UISETP.NE.AND UP1, UPT, UR7, URZ, UPT ;  /* 0x000000ff0700728c */ /* 0x000fc6000bf25270 */
[----:B------:R-:W-:-:S08]  /*0420*/  DADD R2, R2, R16 ;  /* 0x0000000002027229 */ /* 0x000fd00000000010 */
[----:B------:R-:W-:-:S08]  /*0430*/  DADD R2, R2, R14 ;  /* 0x0000000002027229 */ /* 0x000fd0000000000e */
[----:B--2---:R-:W-:-:S08]  /*0440*/  DADD R2, R2, R12 ;  /* 0x0000000002027229 */ /* 0x004fd0000000000c */
[----:B---3--:R-:W-:-:S08]  /*0450*/  DADD R2, R2, R10 ;  /* 0x0000000002027229 */ /* 0x008fd0000000000a */
[----:B----4-:R-:W-:-:S08]  /*0460*/  DADD R2, R2, R20 ;  /* 0x0000000002027229 */ /* 0x010fd00000000014 */
[----:B-----5:R-:W-:-:S08]  /*0470*/  DADD R2, R2, R8 ;  /* 0x0000000002027229 */ /* 0x020fd00000000008 */
[----:B------:R-:W-:-:S08]  /*0480*/  DADD R2, R2, R6 ;  /* 0x0000000002027229 */ /* 0x000fd00000000006 */
[----:B------:R-:W-:-:S08]  /*0490*/  DADD R2, R2, R4 ;  /* 0x0000000002027229 */ /* 0x000fd00000000004 */
[----:B------:R-:W-:Y:S01]  /*04a0*/  DADD R10, R2, R26 ;  /* 0x00000000020a7229 */ /* 0x000fe2000000001a */
[----:B------:R-:W-:Y:S10]  /*04b0*/  BRA.U UP1, `(.L_x_2) ;  /* 0xfffffffd012c7547 */ /* 0x000ff4000b83ffff */
.L_x_1:
[----:B------:R-:W-:Y:S05]  /*04c0*/  BRA.U !UP0, `(.L_x_0) ;  /* 0x0000000108f87547 */ /* 0x000fea000b800000 */
[----:B------:R-:W-:Y:S02]  /*04d0*/  UISETP.GE.U32.AND UP0, UPT, UR6, 0x8, UPT ;  /* 0x000000080600788c */ /* 0x000fe4000bf06070 */
[----:B------:R-:W-:-:S04]  /*04e0*/  ULOP3.LUT UR7, UR5, 0x7, URZ, 0xc0, !UPT ;  /* 0x0000000705077892 */ /* 0x000fc8000f8ec0ff */
[----:B------:R-:W-:-:S03]  /*04f0*/  UISETP.NE.AND UP1, UPT, UR7, URZ, UPT ;  /* 0x000000ff0700728c */ /* 0x000fc6000bf25270 */
[----:B------:R-:W-:Y:S08]  /*0500*/  BRA.U !UP0, `(.L_x_3) ;  /* 0x00000001086c7547 */ /* 0x000ff0000b800000 */
[----:B------:R-:W0:Y:S01]  /*0510*/  LDC.64 R12, c[0x0][0x380] ;  /* 0x0000e000ff0c7b82 */ /* 0x000e220000000a00 */
[----:B------:R-:W-:-:S04]  /*0520*/  IMAD R3, R25, UR4, R0 ;  /* 0x0000000419037c24 */ /* 0x000fc8000f8e0200 */
        /* <DEDUP_REMOVED lines=14> */
[----:B------:R-:W-:-:S05]  /*0610*/  IMAD.WIDE R20, R25, 0x8, R12 ;  /* 0x0000000819147825 */ /* 0x000fca00078e020c */
[----:B------:R-:W5:Y:S01]  /*0620*/  LDG.E.64 R12, desc[UR8][R20.64] ;  /* 0x00000008140c7981 */ /* 0x000f62000c1e1b00 */
[----:B------:R-:W-:Y:S01]  /*0630*/  UIADD3 UR4, UPT, UPT, UR4, 0x8, URZ ;  /* 0x0000000804047890 */ /* 0x000fe2000fffe0ff */
[----:B--2---:R-:W-:-:S08]  /*0640*/  DADD R2, R10, R2 ;  /* 0x000000000a027229 */ /* 0x004fd00000000002 */
[----:B---3--:R-:W-:-:S08]  /*0650*/  DADD R2, R2, R4 ;  /* 0x0000000002027229 */ /* 0x008fd00000000004 */
[----:B----4-:R-:W-:-:S08]  /*0660*/  DADD R2, R2, R6 ;  /* 0x0000000002027229 */ /* 0x010fd00000000006 */
[----:B-----5:R-:W-:-:S08]  /*0670*/  DADD R2, R2, R8 ;  /* 0x0000000002027229 */ /* 0x020fd00000000008 */
[----:B------:R-:W-:-:S08]  /*0680*/  DADD R2, R2, R18 ;  /* 0x0000000002027229 */ /* 0x000fd00000000012 */
[----:B------:R-:W-:-:S08]  /*0690*/  DADD R2, R2, R16 ;  /* 0x0000000002027229 */ /* 0x000fd00000000010 */
[----:B------:R-:W-:-:S08]  /*06a0*/  DADD R2, R2, R14 ;  /* 0x0000000002027229 */ /* 0x000fd0000000000e */
[----:B------:R-:W-:-:S11]  /*06b0*/  DADD R10, R2, R12 ;  /* 0x00000000020a7229 */ /* 0x000fd6000000000c */
.L_x_3:
        /* <DEDUP_REMOVED lines=13> */
[----:B------:R-:W-:-:S06]  /*0790*/  IMAD.WIDE R16, R25, 0x8, R12 ;  /* 0x0000000819107825 */ /* 0x000fcc00078e020c */
[----:B------:R-:W5:Y:S01]  /*07a0*/  LDG.E.64 R16, desc[UR8][R16.64] ;  /* 0x0000000810107981 */ /* 0x000f62000c1e1b00 */
[----:B------:R-:W-:Y:S01]  /*07b0*/  UIADD3 UR4, UPT, UPT, UR4, 0x4, URZ ;  /* 0x0000000404047890 */ /* 0x000fe2000fffe0ff */
[----:B--2---:R-:W-:-:S08]  /*07c0*/  DADD R4, R10, R4 ;  /* 0x000000000a047229 */ /* 0x004fd00000000004 */
[----:B---3--:R-:W-:-:S08]  /*07d0*/  DADD R4, R4, R8 ;  /* 0x0000000004047229 */ /* 0x008fd00000000008 */
[----:B----4-:R-:W-:-:S08]  /*07e0*/  DADD R4, R4, R14 ;  /* 0x0000000004047229 */ /* 0x010fd0000000000e */
[----:B-----5:R-:W-:-:S11]  /*07f0*/  DADD R10, R4, R16 ;  /* 0x00000000040a7229 */ /* 0x020fd60000000010 */
.L_x_4:
[----:B------:R-:W-:Y:S05]  /*0800*/  BRA.U !UP1, `(.L_x_0) ;  /* 0x0000000109287547 */ /* 0x000fea000b800000 */
[----:B------:R-:W0:Y:S01]  /*0810*/  LDC.64 R4, c[0x0][0x380] ;  /* 0x0000e000ff047b82 */ /* 0x000e220000000a00 */
[----:B------:R-:W-:Y:S01]  /*0820*/  IMAD R6, R25, UR4, R0 ;  /* 0x0000000419067c24 */ /* 0x000fe2000f8e0200 */
[----:B------:R-:W-:-:S12]  /*0830*/  UIADD3 UR5, UPT, UPT, -UR5, URZ, URZ ;  /* 0x000000ff05057290 */ /* 0x000fd8000fffe1ff */
.L_x_5:
[----:B0-----:R-:W-:-:S06]  /*0840*/  IMAD.WIDE R2, R6, 0x8, R4 ;  /* 0x0000000806027825 */ /* 0x001fcc00078e0204 */
[----:B------:R-:W2:Y:S01]  /*0850*/  LDG.E.64 R2, desc[UR8][R2.64] ;  /* 0x0000000802027981 */ /* 0x000ea2000c1e1b00 */
[----:B------:R-:W-:Y:S01]  /*0860*/  UIADD3 UR5, UPT, UPT, UR5, 0x1, URZ ;  /* 0x0000000105057890 */ /* 0x000fe2000fffe0ff */
[----:B------:R-:W-:-:S03]  /*0870*/  IADD3 R6, PT, PT, R6, R25, RZ ;  /* 0x0000001906067210 */ /* 0x000fc60007ffe0ff */
[----:B------:R-:W-:Y:S01]  /*0880*/  UISETP.NE.AND UP0, UPT, UR5, URZ, UPT ;  /* 0x000000ff0500728c */ /* 0x000fe2000bf05270 */
[----:B--2---:R-:W-:-:S08]  /*0890*/  DADD R10, R2, R10 ;  /* 0x00000000020a7229 */ /* 0x004fd0000000000a */
[----:B------:R-:W-:Y:S05]  /*08a0*/  BRA.U UP0, `(.L_x_5) ;  /* 0xfffffffd00e47547 */ /* 0x000fea000b83ffff */
.L_x_0:
[----:B------:R-:W0:Y:S02]  /*08b0*/  LDC.64 R2, c[0x0][0x388] ;  /* 0x0000e200ff027b82 */ /* 0x000e240000000a00 */
[----:B0-----:R-:W-:-:S05]  /*08c0*/  IMAD.WIDE R2, R0, 0x8, R2 ;  /* 0x0000000800027825 */ /* 0x001fca00078e0202 */
[----:B------:R-:W-:Y:S01]  /*08d0*/  STG.E.64 desc[UR8][R2.64], R10 ;  /* 0x0000000a02007986 */ /* 0x000fe2000c101b08 */
[----:B------:R-:W-:Y:S05]  /*08e0*/  EXIT ;  /* 0x000000000000794d */ /* 0x000fea0003800000 */
.L_x_6:
[----:B------:R-:W-:-:S00]  /*08f0*/  BRA `(.L_x_6) ;  /* 0xfffffffc00fc7947 */ /* 0x000fc0000383ffff */
[----:B------:R-:W-:-:S00]  /*0900*/  NOP ;  /* 0x0000000000007918 */ /* 0x000fc00000000000 */
[----:B------:R-:W-:-:S00]  /*0910*/  NOP ;  /* 0x0000000000007918 */ /* 0x000fc00000000000 */
[----:B------:R-:W-:-:S00]  /*0920*/  NOP ;  /* 0x0000000000007918 */ /* 0x000fc00000000000 */
[----:B------:R-:W-:-:S00]  /*0930*/  NOP ;  /* 0x0000000000007918 */ /* 0x000fc00000000000 */
[----:B------:R-:W-:-:S00]  /*0940*/  NOP ;  /* 0x0000000000007918 */ /* 0x000fc00000000000 */
[----:B------:R-:W-:-:S00]  /*0950*/  NOP ;  /* 0x0000000000007918 */ /* 0x000fc00000000000 */
[----:B------:R-:W-:-:S00]  /*0960*/  NOP ;  /* 0x0000000000007918 */ /* 0x000fc00000000000 */
[----:B------:R-:W-:-:S00]  /*0970*/  NOP ;  /* 0x0000000000007918 */ /* 0x000fc00000000000 */
.L_x_40:


//--------------------- .text._ZN4luca17gemv_tiled_kernelEPKdS1_Pdii --------------------------
	.section	.text._ZN4luca17gemv_tiled_kernelEPKdS1_Pdii,"ax",@progbits
	.align	128
        .global         _ZN4luca17gemv_tiled_kernelEPKdS1_Pdii
        .type           _ZN4luca17gemv_tiled_kernelEPKdS1_Pdii,@function
        .size           _ZN4luca17gemv_tiled_kernelEPKdS1_Pdii,(.L_x_41 - _ZN4luca17gemv_tiled_kernelEPKdS1_Pdii)
        .other          _ZN4luca17gemv_tiled_kernelEPKdS1_Pdii,@"STO_CUDA_ENTRY STV_DEFAULT"
_ZN4luca17gemv_tiled_kernelEPKdS1_Pdii:
.text._ZN4luca17gemv_tiled_kernelEPKdS1_Pdii:
[----:B------:R-:W-:Y:S08]  /*0000*/  LDC R1, c[0x0][0x37c] ;  /* 0x0000df00ff017b82 */ /* 0x000ff00000000800 */
[----:B------:R-:W0:Y:S01]  /*0010*/  LDC R7, c[0x0][0x360] ;  /* 0x0000d800ff077b82 */ /* 0x000e220000000800 */
[----:B------:R-:W1:Y:S01]  /*0020*/  LDCU UR11, c[0x0][0x364] ;  /* 0x00006c80ff0b77ac */ /* 0x000e620008000800 */
[----:B------:R-:W0:Y:S01]  /*0030*/  S2R R6, SR_TID.X ;  /* 0x0000000000067919 */ /* 0x000e220000002100 */
[----:B------:R-:W2:Y:S05]  /*0040*/  LDCU UR12, c[0x0][0x370] ;  /* 0x00006e00ff0c77ac */ /* 0x000eaa0008000800 */
[----:B------:R-:W1:Y:S01]  /*0050*/  S2UR UR5, SR_CTAID.Y ;  /* 0x00000000000579c3 */ /* 0x000e620000002600 */
[----:B------:R-:W3:Y:S01]  /*0060*/  LDCU UR4, c[0x0][0x39c] ;  /* 0x00007380ff0477ac */ /* 0x000ee20008000800 */
[----:B------:R-:W4:Y:S06]  /*0070*/  LDCU.64 UR8, c[0x0][0x358] ;  /* 0x00006b00ff0877ac */ /* 0x000f2c0008000a00 */
[----:B------:R-:W0:Y:S01]  /*0080*/  S2UR UR10, SR_CTAID.X ;  /* 0x00000000000a79c3 */ /* 0x000e220000002500 */
[----:B--2---:R-:W2:Y:S01]  /*0090*/  I2F.U32.RP R4, UR12 ;  /* 0x0000000c00047d06 */ /* 0x004ea20008209000 */
[----:B------:R-:W-:Y:S01]  /*00a0*/  ISETP.NE.U32.AND P2, PT, RZ, UR12, PT ;  /* 0x0000000cff007c0c */ /* 0x000fe2000bf45070 */
[----:B---3--:R-:W-:Y:S01]  /*00b0*/  IMAD.U32 R0, RZ, RZ, UR4 ;  /* 0x00000004ff007e24 */ /* 0x008fe2000f8e00ff */
[----:B-1----:R-:W-:-:S05]  /*00c0*/  UIMAD UR5, UR5, UR11, URZ ;  /* 0x0000000b050572a4 */ /* 0x002fca000f8e02ff */
[----:B--2---:R-:W1:Y:S01]  /*00d0*/  MUFU.RCP R4, R4 ;  /* 0x0000000400047308 */ /* 0x004e620000001000 */
[----:B0-----:R-:W-:Y:S01]  /*00e0*/  IMAD R7, R7, UR10, R6 ;  /* 0x0000000a07077c24 */ /* 0x001fe2000f8e0206 */
[----:B-1----:R-:W-:-:S06]  /*00f0*/  IADD3 R2, PT, PT, R4, 0xffffffe, RZ ;  /* 0x0ffffffe04027810 */ /* 0x002fcc0007ffe0ff */
[----:B------:R0:W1:Y:S02]  /*0100*/  F2I.FTZ.U32.TRUNC.NTZ R3, R2 ;  /* 0x0000000200037305 */ /* 0x000064000021f000 */
[----:B0-----:R-:W-:Y:S02]  /*0110*/  HFMA2 R2, -RZ, RZ, 0, 0 ;  /* 0x00000000ff027431 */ /* 0x001fe400000001ff */
[----:B-1----:R-:W-:-:S04]  /*0120*/  IMAD.MOV R5, RZ, RZ, -R3 ;  /* 0x000000ffff057224 */ /* 0x002fc800078e0a03 */
[----:B------:R-:W-:-:S04]  /*0130*/  IMAD R5, R5, UR12, RZ ;  /* 0x0000000c05057c24 */ /* 0x000fc8000f8e02ff */
[----:B------:R-:W-:Y:S02]  /*0140*/  IMAD.HI.U32 R3, R3, R5, R2 ;  /* 0x0000000503037227 */ /* 0x000fe400078e0002 */
[----:B------:R-:W0:Y:S04]  /*0150*/  S2R R2, SR_TID.Y ;  /* 0x0000000000027919 */ /* 0x000e280000002200 */
[----:B------:R-:W-:-:S05]  /*0160*/  IMAD.HI.U32 R4, R3, R0, RZ ;  /* 0x0000000003047227 */ /* 0x000fca00078e00ff */
[----:B------:R-:W-:-:S05]  /*0170*/  IADD3 R3, PT, PT, -R4, RZ, RZ ;  /* 0x000000ff04037210 */ /* 0x000fca0007ffe1ff */
[----:B------:R-:W-:-:S05]  /*0180*/  IMAD R3, R3, UR12, R0 ;  /* 0x0000000c03037c24 */ /* 0x000fca000f8e0200 */
[----:B------:R-:W-:-:S13]  /*0190*/  ISETP.GE.U32.AND P0, PT, R3, UR12, PT ;  /* 0x0000000c03007c0c */ /* 0x000fda000bf06070 */
[----:B------:R-:W-:Y:S01]  /*01a0*/  @P0 VIADD R3, R3, -UR12 ;  /* 0x8000000c03030c36 */ /* 0x000fe20008000000 */
[----:B------:R-:W-:Y:S02]  /*01b0*/  @P0 IADD3 R4, PT, PT, R4, 0x1, RZ ;  /* 0x0000000104040810 */ /* 0x000fe40007ffe0ff */
[----:B0-----:R-:W-:Y:S02]  /*01c0*/  IADD3 R6, PT, PT, R2, UR5, RZ ;  /* 0x0000000502067c10 */ /* 0x001fe4000fffe0ff */
[----:B------:R-:W-:-:S13]  /*01d0*/  ISETP.GE.U32.AND P1, PT, R3, UR12, PT ;  /* 0x0000000c03007c0c */ /* 0x000fda000bf26070 */
[----:B------:R-:W-:Y:S01]  /*01e0*/  @P1 VIADD R4, R4, 0x1 ;  /* 0x0000000104041836 */ /* 0x000fe20000000000 */
[----:B------:R-:W-:-:S04]  /*01f0*/  @!P2 LOP3.LUT R4, RZ, UR12, RZ, 0x33, !PT ;  /* 0x0000000cff04ac12 */ /* 0x000fc8000f8e33ff */
[----:B------:R-:W-:Y:S01]  /*0200*/  ISETP.GE.AND P0, PT, R4, 0x1, PT ;  /* 0x000000010400780c */ /* 0x000fe20003f06270 */
[----:B------:R-:W-:-:S12]  /*0210*/  IMAD R3, R7, R4, RZ ;  /* 0x0000000407037224 */ /* 0x000fd800078e02ff */
[----:B----4-:R-:W-:Y:S05]  /*0220*/  @!P0 BRA `(.L_x_7) ;  /* 0x0000000000508947 */ /* 0x010fea0003800000 */
[----:B------:R-:W0:Y:S01]  /*0230*/  LDC R0, c[0x0][0x39c] ;  /* 0x0000e700ff007b82 */ /* 0x000e220000000800 */
[----:B------:R-:W-:-:S07]  /*0240*/  UMOV UR4, URZ ;  /* 0x000000ff00047c82 */ /* 0x000fce0008000000 */
[----:B------:R-:W1:Y:S02]  /*0250*/  LDC.64 R10, c[0x0][0x388] ;  /* 0x0000e200ff0a7b82 */ /* 0x000e640000000a00 */
.L_x_10:
[----:B0-----:R-:W-:Y:S01]  /*0260*/  IADD3 R5, PT, PT, R2, UR4, RZ ;  /* 0x0000000402057c10 */ /* 0x001fe2000fffe0ff */
[----:B------:R-:W-:Y:S01]  /*0270*/  UIADD3 UR4, UPT, UPT, UR11, UR4, URZ ;  /* 0x000000040b047290 */ /* 0x000fe2000fffe0ff */
[----:B------:R-:W-:Y:S03]  /*0280*/  BSSY.RECONVERGENT B0, `(.L_x_8) ;  /* 0x000000d000007945 */ /* 0x000fe60003800200 */
[----:B------:R-:W-:Y:S02]  /*0290*/  IMAD.IADD R9, R3, 0x1, R5 ;  /* 0x0000000103097824 */ /* 0x000fe400078e0205 */
[----:B------:R-:W-:-:S03]  /*02a0*/  ISETP.LE.AND P1, PT, R4, UR4, PT ;  /* 0x0000000404007c0c */ /* 0x000fc6000bf23270 */
[----:B0-----:R-:W-:-:S04]  /*02b0*/  ISETP.GE.AND P0, PT, R9, R0, PT ;  /* 0x000000000900720c */ /* 0x001fc80003f06270 */
[----:B------:R-:W-:-:S13]  /*02c0*/  ISETP.GE.OR P0, PT, R5, R4, P0 ;  /* 0x000000040500720c */ /* 0x000fda0000706670 */
[----:B------:R-:W-:Y:S05]  /*02d0*/  @P0 BRA `(.L_x_9) ;  /* 0x00000000001c0947 */ /* 0x000fea0003800000 */
[----:B-1----:R-:W-:-:S06]  /*02e0*/  IMAD.WIDE R8, R9, 0x8, R10 ;  /* 0x0000000809087825 */ /* 0x002fcc00078e020a */
[----:B------:R-:W2:Y:S01]  /*02f0*/  LDG.E.64 R8, desc[UR8][R8.64] ;  /* 0x0000000808087981 */ /* 0x000ea2000c1e1b00 */
[----:B------:R-:W0:Y:S01]  /*0300*/  S2UR UR7, SR_CgaCtaId ;  /* 0x00000000000779c3 */ /* 0x000e220000008800 */
[----:B------:R-:W-:Y:S02]  /*0310*/  UMOV UR6, 0x400 ;  /* 0x0000040000067882 */ /* 0x000fe40000000000 */
[----:B0-----:R-:W-:-:S06]  /*0320*/  ULEA UR6, UR7, UR6, 0x18 ;  /* 0x0000000607067291 */ /* 0x001fcc000f8ec0ff */
[----:B------:R-:W-:-:S05]  /*0330*/  LEA R5, R5, UR6, 0x3 ;  /* 0x0000000605057c11 */ /* 0x000fca000f8e18ff */
[----:B--2---:R0:W-:Y:S02]  /*0340*/  STS.64 [R5], R8 ;  /* 0x0000000805007388 */ /* 0x0041e40000000a00 */
.L_x_9:
[----:B------:R-:W-:Y:S05]  /*0350*/  BSYNC.RECONVERGENT B0 ;  /* 0x0000000000007941 */ /* 0x000fea0003800200 */
.L_x_8:
[----:B------:R-:W-:Y:S05]  /*0360*/  @!P1 BRA `(.L_x_10) ;  /* 0xfffffffc00bc9947 */ /* 0x000fea000383ffff */
.L_x_7:
[----:B0-----:R-:W0:Y:S08]  /*0370*/  LDC R5, c[0x0][0x398] ;  /* 0x0000e600ff057b82 */ /* 0x001e300000000800 */
[----:B------:R-:W-:Y:S01]  /*0380*/  BAR.SYNC.DEFER_BLOCKING 0x0 ;  /* 0x0000000000007b1d */ /* 0x000fe20000010000 */
[----:B0-----:R-:W-:-:S13]  /*0390*/  ISETP.GE.AND P0, PT, R6, R5, PT ;  /* 0x000000050600720c */ /* 0x001fda0003f06270 */
[----:B------:R-:W-:Y:S05]  /*03a0*/  @P0 EXIT ;  /* 0x000000000000094d */ /* 0x000fea0003800000 */
[----:B------:R-:W-:Y:S02]  /*03b0*/  ISETP.GE.AND P0, PT, R4, 0x1, PT ;  /* 0x000000010400780c */ /* 0x000fe40003f06270 */
[----:B------:R-:W-:-:S11]  /*03c0*/  CS2R R14, SRZ ;  /* 0x00000000000e7805 */ /* 0x000fd6000001ff00 */
[----:B------:R-:W-:Y:S05]  /*03d0*/  @!P0 BRA `(.L_x_11) ;  /* 0x00000008008c8947 */ /* 0x000fea0003800000 */
[----:B------:R-:W-:Y:S02]  /*03e0*/  ISETP.GE.U32.AND P0, PT, R4, 0x10, PT ;  /* 0x000000100400780c */ /* 0x000fe40003f06070 */
[----:B------:R-:W-:Y:S02]  /*03f0*/  CS2R R14, SRZ ;  /* 0x00000000000e7805 */ /* 0x000fe4000001ff00 */
[----:B------:R-:W-:-:S09]  /*0400*/  MOV R18, RZ ;  /* 0x000000ff00127202 */ /* 0x000fd20000000f00 */
[----:B------:R-:W-:Y:S05]  /*0410*/  @!P0 BRA `(.L_x_12) ;  /* 0x0000000400208947 */ /* 0x000fea0003800000 */
[----:B------:R-:W0:Y:S01]  /*0420*/  S2UR UR6, SR_CgaCtaId ;  /* 0x00000000000679c3 */ /* 0x000e220000008800 */
[C---:B------:R-:W-:Y:S01]  /*0430*/  IMAD R8, R4.reuse, R5, RZ ;  /* 0x0000000504087224 */ /* 0x040fe200078e02ff */
[----:B------:R-:W-:Y:S01]  /*0440*/  LOP3.LUT R18, R4, 0x7ffffff0, RZ, 0xc0, !PT ;  /* 0x7ffffff004127812 */ /* 0x000fe200078ec0ff */
[----:B------:R-:W-:Y:S01]  /*0450*/  UMOV UR4, 0x400 ;  /* 0x0000040000047882 */ /* 0x000fe20000000000 */
[----:B------:R-:W-:Y:S01]  /*0460*/  CS2R R14, SRZ ;  /* 0x00000000000e7805 */ /* 0x000fe2000001ff00 */
[----:B------:R-:W-:Y:S01]  /*0470*/  IMAD R8, R7, R8, R2 ;  /* 0x0000000807087224 */ /* 0x000fe200078e0202 */
[----:B------:R-:W-:-:S03]  /*0480*/  IADD3 R17, PT, PT, -R18, RZ, RZ ;  /* 0x000000ff12117210 */ /* 0x000fc60007ffe1ff */
[----:B------:R-:W-:Y:S01]  /*0490*/  VIADD R16, R8, UR5 ;  /* 0x0000000508107c36 */ /* 0x000fe20008000000 */
[----:B0-----:R-:W-:-:S04]  /*04a0*/  ULEA UR4, UR6, UR4, 0x18 ;  /* 0x0000000406047291 */ /* 0x001fc8000f8ec0ff */
[----:B------:R-:W-:-:S12]  /*04b0*/  UIADD3 UR4, UPT, UPT, UR4, 0x40, URZ ;  /* 0x0000004004047890 */ /* 0x000fd8000fffe0ff */
.L_x_13:
[----:B-1----:R-:W0:Y:S02]  /*04c0*/  LDC.64 R10, c[0x0][0x380] ;  /* 0x0000e000ff0a7b82 */ /* 0x002e240000000a00 */
[----:B0-----:R-:W-:-:S05]  /*04d0*/  IMAD.WIDE R10, R16, 0x8, R10 ;  /* 0x00000008100a7825 */ /* 0x001fca00078e020a */
[----:B------:R0:W2:Y:S01]  /*04e0*/  LDG.E.64 R12, desc[UR8][R10.64] ;  /* 0x000000080a0c7981 */ /* 0x0000a2000c1e1b00 */
[----:B------:R-:W-:-:S05]  /*04f0*/  IMAD.WIDE R20, R5, 0x8, R10 ;  /* 0x0000000805147825 */ /* 0x000fca00078e020a */
[----:B------:R1:W3:Y:S01]  /*0500*/  LDG.E.64 R28, desc[UR8][R20.64] ;  /* 0x00000008141c7981 */ /* 0x0002e2000c1e1b00 */
[----:B------:R-:W-:-:S03]  /*0510*/  IMAD.WIDE R24, R5, 0x8, R20 ;  /* 0x0000000805187825 */ /* 0x000fc600078e0214 */
[----:B0-----:R-:W2:Y:S04]  /*0520*/  LDS.128 R8, [UR4+-0x40] ;  /* 0xffffc004ff087984 */ /* 0x001ea80008000c00 */
[----:B------:R-:W4:Y:S01]  /*0530*/  LDG.E.64 R22, desc[UR8][R24.64] ;  /* 0x0000000818167981 */ /* 0x000f22000c1e1b00 */
[----:B-1----:R-:W-:-:S05]  /*0540*/  IMAD.WIDE R20, R5, 0x8, R24 ;  /* 0x0000000805147825 */ /* 0x002fca00078e0218 */
[----:B------:R-:W5:Y:S01]  /*0550*/  LDG.E.64 R24, desc[UR8][R20.64] ;  /* 0x0000000814187981 */ /* 0x000f62000c1e1b00 */
[----:B------:R-:W-:Y:S01]  /*0560*/  IMAD.WIDE R26, R5, 0x8, R20 ;  /* 0x00000008051a7825 */ /* 0x000fe200078e0214 */
[----:B--2---:R-:W-:-:S04]  /*0570*/  DFMA R8, R12, R8, R14 ;  /* 0x000000080c08722b */ /* 0x004fc8000000000e */
[----:B------:R0:W2:Y:S04]  /*0580*/  LDG.E.64 R12, desc[UR8][R26.64] ;  /* 0x000000081a0c7981 */ /* 0x0000a8000c1e1b00 */
[----:B---3--:R-:W-:Y:S02]  /*0590*/  DFMA R28, R10, R28, R8 ;  /* 0x0000001c0a1c722b */ /* 0x008fe40000000008 */
[----:B------:R-:W4:Y:S01]  /*05a0*/  LDS.128 R8, [UR4+-0x30] ;  /* 0xffffd004ff087984 */ /* 0x000f220008000c00 */
[----:B0-----:R-:W-:-:S05]  /*05b0*/  IMAD.WIDE R26, R5, 0x8, R26 ;  /* 0x00000008051a7825 */ /* 0x001fca00078e021a */
[----:B------:R0:W3:Y:S01]  /*05c0*/  LDG.E.64 R20, desc[UR8][R26.64] ;  /* 0x000000081a147981 */ /* 0x0000e2000c1e1b00 */
[----:B------:R-:W-:Y:S01]  /*05d0*/  IMAD.WIDE R14, R5, 0x8, R26 ;  /* 0x00000008050e7825 */ /* 0x000fe200078e021a */
[----:B----4-:R-:W-:-:S04]  /*05e0*/  DFMA R8, R22, R8, R28 ;  /* 0x000000081608722b */ /* 0x010fc8000000001c */
[----:B------:R-:W4:Y:S01]  /*05f0*/  LDG.E.64 R22, desc[UR8][R14.64] ;  /* 0x000000080e167981 */ /* 0x000f22000c1e1b00 */
[----:B------:R-:W-:-:S03]  /*0600*/  IMAD.WIDE R28, R5, 0x8, R14 ;  /* 0x00000008051c7825 */ /* 0x000fc600078e020e */
[----:B-----5:R-:W-:Y:S02]  /*0610*/  DFMA R24, R10, R24, R8 ;  /* 0x000000180a18722b */ /* 0x020fe40000000008 */
[----:B------:R-:W2:Y:S04]  /*0620*/  LDS.128 R8, [UR4+-0x20] ;  /* 0xffffe004ff087984 */ /* 0x000ea80008000c00 */
[----:B------:R-:W5:Y:S01]  /*0630*/  LDG.E.64 R14, desc[UR8][R28.64] ;  /* 0x000000081c0e7981 */ /* 0x000f62000c1e1b00 */
[----:B0-----:R-:W-:Y:S01]  /*0640*/  IMAD.WIDE R26, R5, 0x8, R28 ;  /* 0x00000008051a7825 */ /* 0x001fe200078e021c */
[----:B--2---:R-:W-:-:S04]  /*0650*/  DFMA R8, R12, R8, R24 ;  /* 0x000000080c08722b */ /* 0x004fc80000000018 */
[----:B------:R0:W2:Y:S02]  /*0660*/  LDG.E.64 R12, desc[UR8][R26.64] ;  /* 0x000000081a0c7981 */ /* 0x0000a4000c1e1b00 */
[----:B0-----:R-:W-:Y:S02]  /*0670*/  IMAD.WIDE R26, R5, 0x8, R26 ;  /* 0x00000008051a7825 */ /* 0x001fe400078e021a */
[----:B---3--:R-:W-:-:S03]  /*0680*/  DFMA R28, R10, R20, R8 ;  /* 0x000000140a1c722b */ /* 0x008fc60000000008 */
[----:B------:R-:W3:Y:S01]  /*0690*/  LDG.E.64 R20, desc[UR8][R26.64] ;  /* 0x000000081a147981 */ /* 0x000ee2000c1e1b00 */
[----:B------:R-:W-:-:S03]  /*06a0*/  IMAD.WIDE R24, R5, 0x8, R26 ;  /* 0x0000000805187825 */ /* 0x000fc600078e021a */
[----:B------:R-:W4:Y:S02]  /*06b0*/  LDS.128 R8, [UR4+-0x10] ;  /* 0xfffff004ff087984 */ /* 0x000f240008000c00 */
[----:B----4-:R-:W-:Y:S02]  /*06c0*/  DFMA R8, R22, R8, R28 ;  /* 0x000000081608722b */ /* 0x010fe4000000001c */
[----:B------:R0:W4:Y:S06]  /*06d0*/  LDG.E.64 R22, desc[UR8][R24.64] ;  /* 0x0000000818167981 */ /* 0x00012c000c1e1b00 */
[----:B-----5:R-:W-:-:S02]  /*06e0*/  DFMA R28, R10, R14, R8 ;  /* 0x0000000e0a1c722b */ /* 0x020fc40000000008 */
[----:B------:R-:W2:Y:S01]  /*06f0*/  LDS.128 R8, [UR4] ;  /* 0x00000004ff087984 */ /* 0x000ea20008000c00 */
[----:B0-----:R-:W-:-:S05]  /*0700*/  IMAD.WIDE R24, R5, 0x8, R24 ;  /* 0x0000000805187825 */ /* 0x001fca00078e0218 */
[----:B------:R3:W5:Y:S01]  /*0710*/  LDG.E.64 R14, desc[UR8][R24.64] ;  /* 0x00000008180e7981 */ /* 0x000762000c1e1b00 */
[----:B--2---:R-:W-:Y:S01]  /*0720*/  DFMA R8, R12, R8, R28 ;  /* 0x000000080c08722b */ /* 0x004fe2000000001c */
[----:B------:R-:W-:-:S05]  /*0730*/  IMAD.WIDE R28, R5, 0x8, R24 ;  /* 0x00000008051c7825 */ /* 0x000fca00078e0218 */
[----:B------:R-:W2:Y:S02]  /*0740*/  LDG.E.64 R12, desc[UR8][R28.64] ;  /* 0x000000081c0c7981 */ /* 0x000ea4000c1e1b00 */
[----:B---3--:R-:W-:Y:S02]  /*0750*/  DFMA R24, R10, R20, R8 ;  /* 0x000000140a18722b */ /* 0x008fe40000000008 */
[----:B------:R-:W4:Y:S01]  /*0760*/  LDS.128 R8, [UR4+0x10] ;  /* 0x00001004ff087984 */ /* 0x000f220008000c00 */
[----:B------:R-:W-:-:S05]  /*0770*/  IMAD.WIDE R26, R5, 0x8, R28 ;  /* 0x00000008051a7825 */ /* 0x000fca00078e021c */
[----:B------:R0:W3:Y:S02]  /*0780*/  LDG.E.64 R20, desc[UR8][R26.64] ;  /* 0x000000081a147981 */ /* 0x0000e4000c1e1b00 */
[----:B0-----:R-:W-:Y:S01]  /*0790*/  IMAD.WIDE R26, R5, 0x8, R26 ;  /* 0x00000008051a7825 */ /* 0x001fe200078e021a */
[----:B----4-:R-:W-:-:S04]  /*07a0*/  DFMA R8, R22, R8, R24 ;  /* 0x000000081608722b */ /* 0x010fc80000000018 */
[----:B------:R-:W4:Y:S01]  /*07b0*/  LDG.E.64 R24, desc[UR8][R26.64] ;  /* 0x000000081a187981 */ /* 0x000f22000c1e1b00 */
[----:B------:R-:W-:-:S06]  /*07c0*/  IMAD.WIDE R22, R5, 0x8, R26 ;  /* 0x0000000805167825 */ /* 0x000fcc00078e021a */
[----:B------:R-:W4:Y:S01]  /*07d0*/  LDG.E.64 R22, desc[UR8][R22.64] ;  /* 0x0000000816167981 */ /* 0x000f22000c1e1b00 */
[----:B-----5:R-:W-:-:S03]  /*07e0*/  DFMA R14, R10, R14, R8 ;  /* 0x0000000e0a0e722b */ /* 0x020fc60000000008 */
[----:B------:R-:W2:Y:S01]  /*07f0*/  LDS.128 R8, [UR4+0x20] ;  /* 0x00002004ff087984 */ /* 0x000ea20008000c00 */
[----:B------:R-:W-:-:S04]  /*0800*/  IADD3 R17, PT, PT, R17, 0x10, RZ ;  /* 0x0000001011117810 */ /* 0x000fc80007ffe0ff */
[----:B------:R-:W-:Y:S02]  /*0810*/  ISETP.NE.AND P0, PT, R17, RZ, PT ;  /* 0x000000ff1100720c */ /* 0x000fe40003f05270 */
[----:B------:R-:W-:Y:S01]  /*0820*/  LEA R16, R5, R16, 0x4 ;  /* 0x0000001005107211 */ /* 0x000fe200078e20ff */
[----:B--2---:R-:W-:Y:S01]  /*0830*/  DFMA R8, R12, R8, R14 ;  /* 0x000000080c08722b */ /* 0x004fe2000000000e */
[----:B------:R-:W4:Y:S07]  /*0840*/  LDS.128 R12, [UR4+0x30] ;  /* 0x00003004ff0c7984 */ /* 0x000f2e0008000c00 */
[----:B---3--:R-:W-:Y:S01]  /*0850*/  DFMA R8, R10, R20, R8 ;  /* 0x000000140a08722b */ /* 0x008fe20000000008 */
[----:B------:R-:W-:-:S07]  /*0860*/  UIADD3 UR4, UPT, UPT, UR4, 0x80, URZ ;  /* 0x0000008004047890 */ /* 0x000fce000fffe0ff */
[----:B----4-:R-:W-:-:S08]  /*0870*/  DFMA R8, R24, R12, R8 ;  /* 0x0000000c1808722b */ /* 0x010fd00000000008 */
[----:B------:R-:W-:Y:S01]  /*0880*/  DFMA R14, R14, R22, R8 ;  /* 0x000000160e0e722b */ /* 0x000fe20000000008 */
[----:B------:R-:W-:Y:S10]  /*0890*/  @P0 BRA `(.L_x_13) ;  /* 0xfffffffc00080947 */ /* 0x000ff4000383ffff */
.L_x_12:
[----:B------:R-:W-:-:S13]  /*08a0*/  LOP3.LUT P0, R8, R4, 0xf, RZ, 0xc0, !PT ;  /* 0x0000000f04087812 */ /* 0x000fda000780c0ff */
[----:B------:R-:W-:Y:S05]  /*08b0*/  @!P0 BRA `(.L_x_11) ;  /* 0x0000000400548947 */ /* 0x000fea0003800000 */
[----:B------:R-:W-:Y:S02]  /*08c0*/  ISETP.GE.U32.AND P0, PT, R8, 0x8, PT ;  /* 0x000000080800780c */ /* 0x000fe40003f06070 */
[----:B------:R-:W-:-:S04]  /*08d0*/  LOP3.LUT R19, R4, 0x7, RZ, 0xc0, !PT ;  /* 0x0000000704137812 */ /* 0x000fc800078ec0ff */
[----:B------:R-:W-:-:S07]  /*08e0*/  ISETP.NE.AND P1, PT, R19, RZ, PT ;  /* 0x000000ff1300720c */ /* 0x000fce0003f25270 */
[----:B------:R-:W-:Y:S06]  /*08f0*/  @!P0 BRA `(.L_x_14) ;  /* 0x0000000000908947 */ /* 0x000fec0003800000 */
[----:B------:R-:W0:Y:S01]  /*0900*/  LDC.64 R12, c[0x0][0x380] ;  /* 0x0000e000ff0c7b82 */ /* 0x000e220000000a00 */
[----:B------:R-:W-:-:S04]  /*0910*/  IMAD.IADD R8, R3, 0x1, R18 ;  /* 0x0000000103087824 */ /* 0x000fc800078e0212 */
[----:B------:R-:W-:-:S04]  /*0920*/  IMAD R9, R8, R5, R6 ;  /* 0x0000000508097224 */ /* 0x000fc800078e0206 */
[----:B0-----:R-:W-:-:S05]  /*0930*/  IMAD.WIDE R12, R9, 0x8, R12 ;  /* 0x00000008090c7825 */ /* 0x001fca00078e020c */
[----:B------:R-:W2:Y:S01]  /*0940*/  LDG.E.64 R26, desc[UR8][R12.64] ;  /* 0x000000080c1a7981 */ /* 0x000ea2000c1e1b00 */
[----:B------:R-:W-:-:S05]  /*0950*/  IMAD.WIDE R28, R5, 0x8, R12 ;  /* 0x00000008051c7825 */ /* 0x000fca00078e020c */
[----:B------:R-:W3:Y:S01]  /*0960*/  LDG.E.64 R24, desc[UR8][R28.64] ;  /* 0x000000081c187981 */ /* 0x000ee2000c1e1b00 */
[----:B------:R-:W-:-:S05]  /*0970*/  IMAD.WIDE R16, R5, 0x8, R28 ;  /* 0x0000000805107825 */ /* 0x000fca00078e021c */
[----:B------:R0:W4:Y:S01]  /*0980*/  LDG.E.64 R20, desc[UR8][R16.64] ;  /* 0x0000000810147981 */ /* 0x000122000c1e1b00 */
[----:B------:R-:W-:Y:S01]  /*0990*/  MOV R8, 0x400 ;  /* 0x0000040000087802 */ /* 0x000fe20000000f00 */
[----:B------:R-:W5:Y:S01]  /*09a0*/  S2R R9, SR_CgaCtaId ;  /* 0x0000000000097919 */ /* 0x000f620000008800 */
[----:B0-----:R-:W-:-:S05]  /*09b0*/  IMAD.WIDE R16, R5, 0x8, R16 ;  /* 0x0000000805107825 */ /* 0x001fca00078e0210 */
[----:B------:R-:W4:Y:S01]  /*09c0*/  LDG.E.64 R12, desc[UR8][R16.64] ;  /* 0x00000008100c7981 */ /* 0x000f22000c1e1b00 */
[----:B-----5:R-:W-:-:S04]  /*09d0*/  LEA R9, R9, R8, 0x18 ;  /* 0x0000000809097211 */ /* 0x020fc800078ec0ff */
[----:B------:R-:W-:-:S05]  /*09e0*/  LEA R22, R18, R9, 0x3 ;  /* 0x0000000912167211 */ /* 0x000fca00078e18ff */
[----:B-1----:R-:W2:Y:S01]  /*09f0*/  LDS.128 R8, [R22] ;  /* 0x0000000016087984 */ /* 0x002ea20000000c00 */
[----:B------:R-:W-:Y:S01]  /*0a00*/  IMAD.WIDE R28, R5, 0x8, R16 ;  /* 0x00000008051c7825 */ /* 0x000fe200078e0210 */
[----:B--2---:R-:W-:-:S04]  /*0a10*/  DFMA R8, R26, R8, R14 ;  /* 0x000000081a08722b */ /* 0x004fc8000000000e */
[----:B------:R0:W2:Y:S04]  /*0a20*/  LDG.E.64 R14, desc[UR8][R28.64] ;  /* 0x000000081c0e7981 */ /* 0x0000a8000c1e1b00 */
[----:B---3--:R-:W-:Y:S02]  /*0a30*/  DFMA R24, R24, R10, R8 ;  /* 0x0000000a1818722b */ /* 0x008fe40000000008 */
[----:B------:R-:W4:Y:S01]  /*0a40*/  LDS.128 R8, [R22+0x10] ;  /* 0x0000100016087984 */ /* 0x000f220000000c00 */
[----:B0-----:R-:W-:-:S05]  /*0a50*/  IMAD.WIDE R28, R5, 0x8, R28 ;  /* 0x00000008051c7825 */ /* 0x001fca00078e021c */
[----:B------:R-:W3:Y:S01]  /*0a60*/  LDG.E.64 R16, desc[UR8][R28.64] ;  /* 0x000000081c107981 */ /* 0x000ee2000c1e1b00 */
[----:B------:R-:W-:Y:S01]  /*0a70*/  IMAD.WIDE R26, R5, 0x8, R28 ;  /* 0x00000008051a7825 */ /* 0x000fe200078e021c */
[----:B----4-:R-:W-:-:S04]  /*0a80*/  DFMA R8, R20, R8, R24 ;  /* 0x000000081408722b */ /* 0x010fc80000000018 */
[----:B------:R-:W4:Y:S01]  /*0a90*/  LDG.E.64 R24, desc[UR8][R26.64] ;  /* 0x000000081a187981 */ /* 0x000f22000c1e1b00 */
[----:B------:R-:W-:-:S06]  /*0aa0*/  IMAD.WIDE R20, R5, 0x8, R26 ;  /* 0x0000000805147825 */ /* 0x000fcc00078e021a */
[----:B------:R-:W5:Y:S01]  /*0ab0*/  LDG.E.64 R20, desc[UR8][R20.64] ;  /* 0x0000000814147981 */ /* 0x000f62000c1e1b00 */
[----:B------:R-:W-:-:S03]  /*0ac0*/  DFMA R12, R12, R10, R8 ;  /* 0x0000000a0c0c722b */ /* 0x000fc60000000008 */
[----:B------:R-:W2:Y:S01]  /*0ad0*/  LDS.128 R8, [R22+0x20] ;  /* 0x0000200016087984 */ /* 0x000ea20000000c00 */
[----:B------:R-:W-:-:S04]  /*0ae0*/  IADD3 R18, PT, PT, R18, 0x8, RZ ;  /* 0x0000000812127810 */ /* 0x000fc80007ffe0ff */
[----:B--2---:R-:W-:Y:S02]  /*0af0*/  DFMA R8, R14, R8, R12 ;  /* 0x000000080e08722b */ /* 0x004fe4000000000c */
[----:B------:R-:W4:Y:S06]  /*0b00*/  LDS.128 R12, [R22+0x30] ;  /* 0x00003000160c7984 */ /* 0x000f2c0000000c00 */
[----:B---3--:R-:W-:-:S08]  /*0b10*/  DFMA R8, R16, R10, R8 ;  /* 0x0000000a1008722b */ /* 0x008fd00000000008 */
[----:B----4-:R-:W-:-:S08]  /*0b20*/  DFMA R8, R24, R12, R8 ;  /* 0x0000000c1808722b */ /* 0x010fd00000000008 */
[----:B-----5:R-:W-:-:S11]  /*0b30*/  DFMA R14, R20, R14, R8 ;  /* 0x0000000e140e722b */ /* 0x020fd60000000008 */
.L_x_14:
[----:B------:R-:W-:Y:S05]  /*0b40*/  @!P1 BRA `(.L_x_11) ;  /* 0x0000000000b09947 */ /* 0x000fea0003800000 */
[----:B------:R-:W-:Y:S02]  /*0b50*/  ISETP.GE.U32.AND P0, PT, R19, 0x4, PT ;  /* 0x000000041300780c */ /* 0x000fe40003f06070 */
[----:B------:R-:W-:-:S04]  /*0b60*/  LOP3.LUT R24, R4, 0x3, RZ, 0xc0, !PT ;  /* 0x0000000304187812 */ /* 0x000fc800078ec0ff */
[----:B------:R-:W-:-:S07]  /*0b70*/  ISETP.NE.AND P1, PT, R24, RZ, PT ;  /* 0x000000ff1800720c */ /* 0x000fce0003f25270 */
[----:B------:R-:W-:Y:S06]  /*0b80*/  @!P0 BRA `(.L_x_15) ;  /* 0x0000000000588947 */ /* 0x000fec0003800000 */
[----:B------:R-:W0:Y:S01]  /*0b90*/  LDC.64 R8, c[0x0][0x380] ;  /* 0x0000e000ff087b82 */ /* 0x000e220000000a00 */
[----:B-1----:R-:W-:-:S04]  /*0ba0*/  IMAD.IADD R10, R3, 0x1, R18 ;  /* 0x00000001030a7824 */ /* 0x002fc800078e0212 */
[----:B------:R-:W-:-:S04]  /*0bb0*/  IMAD R11, R10, R5, R6 ;  /* 0x000000050a0b7224 */ /* 0x000fc800078e0206 */
[----:B0-----:R-:W-:-:S05]  /*0bc0*/  IMAD.WIDE R8, R11, 0x8, R8 ;  /* 0x000000080b087825 */ /* 0x001fca00078e0208 */
[----:B------:R0:W2:Y:S01]  /*0bd0*/  LDG.E.64 R12, desc[UR8][R8.64] ;  /* 0x00000008080c7981 */ /* 0x0000a2000c1e1b00 */
[----:B------:R-:W-:-:S05]  /*0be0*/  IMAD.WIDE R26, R5, 0x8, R8 ;  /* 0x00000008051a7825 */ /* 0x000fca00078e0208 */
[----:B------:R-:W3:Y:S01]  /*0bf0*/  LDG.E.64 R22, desc[UR8][R26.64] ;  /* 0x000000081a167981 */ /* 0x000ee2000c1e1b00 */
[----:B------:R-:W-:-:S05]  /*0c00*/  IMAD.WIDE R28, R5, 0x8, R26 ;  /* 0x00000008051c7825 */ /* 0x000fca00078e021a */
[----:B------:R-:W4:Y:S01]  /*0c10*/  LDG.E.64 R20, desc[UR8][R28.64] ;  /* 0x000000081c147981 */ /* 0x000f22000c1e1b00 */
[----:B------:R-:W-:-:S06]  /*0c20*/  IMAD.WIDE R16, R5, 0x8, R28 ;  /* 0x0000000805107825 */ /* 0x000fcc00078e021c */
[----:B------:R-:W5:Y:S01]  /*0c30*/  LDG.E.64 R16, desc[UR8][R16.64] ;  /* 0x0000000810107981 */ /* 0x000f62000c1e1b00 */
[----:B------:R-:W-:Y:S01]  /*0c40*/  MOV R10, 0x400 ;  /* 0x00000400000a7802 */ /* 0x000fe20000000f00 */
[----:B------:R-:W1:Y:S03]  /*0c50*/  S2R R11, SR_CgaCtaId ;  /* 0x00000000000b7919 */ /* 0x000e660000008800 */
[----:B-1----:R-:W-:-:S04]  /*0c60*/  LEA R11, R11, R10, 0x18 ;  /* 0x0000000a0b0b7211 */ /* 0x002fc800078ec0ff */
[C---:B------:R-:W-:Y:S02]  /*0c70*/  LEA R19, R18.reuse, R11, 0x3 ;  /* 0x0000000b12137211 */ /* 0x040fe400078e18ff */
[----:B------:R-:W-:-:S03]  /*0c80*/  IADD3 R18, PT, PT, R18, 0x4, RZ ;  /* 0x0000000412127810 */ /* 0x000fc60007ffe0ff */
[----:B0-----:R-:W2:Y:S02]  /*0c90*/  LDS.128 R8, [R19] ;  /* 0x0000000013087984 */ /* 0x001ea40000000c00 */
[----:B--2---:R-:W-:Y:S02]  /*0ca0*/  DFMA R8, R12, R8, R14 ;  /* 0x000000080c08722b */ /* 0x004fe4000000000e */
[----:B------:R-:W4:Y:S06]  /*0cb0*/  LDS.128 R12, [R19+0x10] ;  /* 0x00001000130c7984 */ /* 0x000f2c0000000c00 */
[----:B---3--:R-:W-:-:S08]  /*0cc0*/  DFMA R8, R22, R10, R8 ;  /* 0x0000000a1608722b */ /* 0x008fd00000000008 */
[----:B----4-:R-:W-:-:S08]  /*0cd0*/  DFMA R8, R20, R12, R8 ;  /* 0x0000000c1408722b */ /* 0x010fd00000000008 */
[----:B-----5:R-:W-:-:S11]  /*0ce0*/  DFMA R14, R16, R14, R8 ;  /* 0x0000000e100e722b */ /* 0x020fd60000000008 */
.L_x_15:
[----:B------:R-:W-:Y:S05]  /*0cf0*/  @!P1 BRA `(.L_x_11) ;  /* 0x0000000000449947 */ /* 0x000fea0003800000 */
[----:B-1----:R-:W0:Y:S01]  /*0d00*/  S2R R11, SR_CgaCtaId ;  /* 0x00000000000b7919 */ /* 0x002e220000008800 */
[----:B------:R-:W1:Y:S01]  /*0d10*/  LDC.64 R8, c[0x0][0x380] ;  /* 0x0000e000ff087b82 */ /* 0x000e620000000a00 */
[----:B------:R-:W-:Y:S02]  /*0d20*/  MOV R10, 0x400 ;  /* 0x00000400000a7802 */ /* 0x000fe40000000f00 */
[----:B------:R-:W-:Y:S02]  /*0d30*/  IADD3 R24, PT, PT, -R24, RZ, RZ ;  /* 0x000000ff18187210 */ /* 0x000fe40007ffe1ff */
[----:B0-----:R-:W-:Y:S01]  /*0d40*/  LEA R11, R11, R10, 0x18 ;  /* 0x0000000a0b0b7211 */ /* 0x001fe200078ec0ff */
[----:B------:R-:W-:-:S03]  /*0d50*/  IMAD.IADD R10, R3, 0x1, R18 ;  /* 0x00000001030a7824 */ /* 0x000fc600078e0212 */
[----:B------:R-:W-:Y:S01]  /*0d60*/  LEA R18, R18, R11, 0x3 ;  /* 0x0000000b12127211 */ /* 0x000fe200078e18ff */
[----:B------:R-:W-:-:S07]  /*0d70*/  IMAD R16, R10, R5, R6 ;  /* 0x000000050a107224 */ /* 0x000fce00078e0206 */
.L_x_16:
[----:B-1----:R-:W-:Y:S01]  /*0d80*/  IMAD.WIDE R10, R16, 0x8, R8 ;  /* 0x00000008100a7825 */ /* 0x002fe200078e0208 */
[----:B------:R0:W1:Y:S05]  /*0d90*/  LDS.64 R12, [R18] ;  /* 0x00000000120c7984 */ /* 0x00006a0000000a00 */
[----:B------:R-:W1:Y:S01]  /*0da0*/  LDG.E.64 R10, desc[UR8][R10.64] ;  /* 0x000000080a0a7981 */ /* 0x000e62000c1e1b00 */
[----:B------:R-:W-:Y:S01]  /*0db0*/  VIADD R24, R24, 0x1 ;  /* 0x0000000118187836 */ /* 0x000fe20000000000 */
[----:B------:R-:W-:Y:S02]  /*0dc0*/  IADD3 R16, PT, PT, R16, R5, RZ ;  /* 0x0000000510107210 */ /* 0x000fe40007ffe0ff */
[----:B0-----:R-:W-:-:S02]  /*0dd0*/  IADD3 R18, PT, PT, R18, 0x8, RZ ;  /* 0x0000000812127810 */ /* 0x001fc40007ffe0ff */
[----:B------:R-:W-:Y:S01]  /*0de0*/  ISETP.NE.AND P0, PT, R24, RZ, PT ;  /* 0x000000ff1800720c */ /* 0x000fe20003f05270 */
[----:B-1----:R-:W-:-:S12]  /*0df0*/  DFMA R14, R10, R12, R14 ;  /* 0x0000000c0a0e722b */ /* 0x002fd8000000000e */
[----:B------:R-:W-:Y:S05]  /*0e00*/  @P0 BRA `(.L_x_16) ;  /* 0xfffffffc00dc0947 */ /* 0x000fea000383ffff */
.L_x_11:
[----:B------:R-:W-:-:S04]  /*0e10*/  UIADD3 UR4, UPT, UPT, UR12, -0x1, URZ ;  /* 0xffffffff0c047890 */ /* 0x000fc8000fffe0ff */
[----:B------:R-:W-:-:S09]  /*0e20*/  UISETP.NE.AND UP0, UPT, UR10, UR4, UPT ;  /* 0x000000040a00728c */ /* 0x000fd2000bf05270 */
[----:B------:R-:W-:Y:S05]  /*0e30*/  BRA.U UP0, `(.L_x_17) ;  /* 0x0000000900607547 */ /* 0x000fea000b800000 */
[----:B-1----:R-:W0:Y:S01]  /*0e40*/  I2F.U32.RP R10, UR12 ;  /* 0x0000000c000a7d06 */ /* 0x002e220008209000 */
[----:B------:R-:W-:Y:S01]  /*0e50*/  ISETP.NE.U32.AND P1, PT, RZ, UR12, PT ;  /* 0x0000000cff007c0c */ /* 0x000fe2000bf25070 */
[----:B------:R-:W-:Y:S06]  /*0e60*/  BSSY.RECONVERGENT B0, `(.L_x_17) ;  /* 0x0000095000007945 */ /* 0x000fec0003800200 */
[----:B0-----:R-:W0:Y:S02]  /*0e70*/  MUFU.RCP R10, R10 ;  /* 0x0000000a000a7308 */ /* 0x001e240000001000 */
[----:B0-----:R-:W-:-:S06]  /*0e80*/  VIADD R8, R10, 0xffffffe ;  /* 0x0ffffffe0a087836 */ /* 0x001fcc0000000000 */
[----:B------:R0:W1:Y:S02]  /*0e90*/  F2I.FTZ.U32.TRUNC.NTZ R9, R8 ;  /* 0x0000000800097305 */ /* 0x000064000021f000 */
[----:B0-----:R-:W-:Y:S02]  /*0ea0*/  MOV R8, RZ ;  /* 0x000000ff00087202 */ /* 0x001fe40000000f00 */
[----:B-1----:R-:W-:-:S05]  /*0eb0*/  IADD3 R11, PT, PT, RZ, -R9, RZ ;  /* 0x80000009ff0b7210 */ /* 0x002fca0007ffe0ff */
[----:B------:R-:W-:-:S04]  /*0ec0*/  IMAD R11, R11, UR12, RZ ;  /* 0x0000000c0b0b7c24 */ /* 0x000fc8000f8e02ff */
[----:B------:R-:W-:-:S06]  /*0ed0*/  IMAD.HI.U32 R11, R9, R11, R8 ;  /* 0x0000000b090b7227 */ /* 0x000fcc00078e0008 */
[----:B------:R-:W-:-:S04]  /*0ee0*/  IMAD.HI.U32 R11, R11, R0, RZ ;  /* 0x000000000b0b7227 */ /* 0x000fc800078e00ff */
[----:B------:R-:W-:-:S04]  /*0ef0*/  IMAD.MOV R11, RZ, RZ, -R11 ;  /* 0x000000ffff0b7224 */ /* 0x000fc800078e0a0b */
[----:B------:R-:W-:Y:S01]  /*0f00*/  IMAD R9, R11, UR12, R0 ;  /* 0x0000000c0b097c24 */ /* 0x000fe2000f8e0200 */
[----:B------:R-:W-:-:S04]  /*0f10*/  IADD3 R11, PT, PT, R3, R4, RZ ;  /* 0x00000004030b7210 */ /* 0x000fc80007ffe0ff */
[----:B------:R-:W-:-:S13]  /*0f20*/  ISETP.GE.U32.AND P0, PT, R9, UR12, PT ;  /* 0x0000000c09007c0c */ /* 0x000fda000bf06070 */
[----:B------:R-:W-:-:S04]  /*0f30*/  @P0 IADD3 R9, PT, PT, R9, -UR12, RZ ;  /* 0x8000000c09090c10 */ /* 0x000fc8000fffe0ff */
[----:B------:R-:W-:-:S13]  /*0f40*/  ISETP.GE.U32.AND P0, PT, R9, UR12, PT ;  /* 0x0000000c09007c0c */ /* 0x000fda000bf06070 */
[----:B------:R-:W-:Y:S01]  /*0f50*/  @P0 VIADD R9, R9, -UR12 ;  /* 0x8000000c09090c36 */ /* 0x000fe20008000000 */
[----:B------:R-:W-:Y:S02]  /*0f60*/  ISETP.GE.AND P0, PT, R11, R0, PT ;  /* 0x000000000b00720c */ /* 0x000fe40003f06270 */
[----:B------:R-:W-:-:S04]  /*0f70*/  @!P1 LOP3.LUT R9, RZ, UR12, RZ, 0x33, !PT ;  /* 0x0000000cff099c12 */ /* 0x000fc8000f8e33ff */
[----:B------:R-:W-:-:S13]  /*0f80*/  ISETP.EQ.OR P0, PT, R9, RZ, P0 ;  /* 0x000000ff0900720c */ /* 0x000fda0000702670 */
[----:B------:R-:W-:Y:S05]  /*0f90*/  @P0 BRA `(.L_x_18) ;  /* 0x0000000800040947 */ /* 0x000fea0003800000 */
[CC--:B------:R-:W-:Y:S01]  /*0fa0*/  IADD3 R8, PT, PT, R11.reuse, -R0.reuse, RZ ;  /* 0x800000000b087210 */ /* 0x0c0fe20007ffe0ff */
[----:B------:R-:W-:Y:S01]  /*0fb0*/  BSSY.RECONVERGENT B1, `(.L_x_19) ;  /* 0x0000032000017945 */ /* 0x000fe20003800200 */
[----:B------:R-:W-:Y:S02]  /*0fc0*/  IADD3 R0, PT, PT, -R11, R0, RZ ;  /* 0x000000000b007210 */ /* 0x000fe40007ffe1ff */
[----:B------:R-:W-:-:S13]  /*0fd0*/  ISETP.GT.U32.AND P0, PT, R8, -0x8, PT ;  /* 0xfffffff80800780c */ /* 0x000fda0003f04070 */
[----:B------:R-:W-:Y:S05]  /*0fe0*/  @P0 BRA `(.L_x_20) ;  /* 0x0000000000b80947 */ /* 0x000fea0003800000 */
[----:B------:R-:W-:Y:S01]  /*0ff0*/  IMAD R8, R4, R5, RZ ;  /* 0x0000000504087224 */ /* 0x000fe200078e02ff */
[----:B------:R-:W-:-:S03]  /*1000*/  LOP3.LUT R10, R0, 0xfffffff8, RZ, 0xc0, !PT ;  /* 0xfffffff8000a7812 */ /* 0x000fc600078ec0ff */
[----:B------:R-:W-:Y:S02]  /*1010*/  IMAD R9, R7, R8, R8 ;  /* 0x0000000807097224 */ /* 0x000fe400078e0208 */
[----:B------:R-:W-:-:S03]  /*1020*/  IMAD.MOV R10, RZ, RZ, -R10 ;  /* 0x000000ffff0a7224 */ /* 0x000fc600078e0a0a */
[----:B------:R-:W-:-:S07]  /*1030*/  IADD3 R2, PT, PT, R2, UR5, R9 ;  /* 0x0000000502027c10 */ /* 0x000fce000fffe009 */
.L_x_21:
[----:B------:R-:W0:Y:S08]  /*1040*/  LDC.64 R26, c[0x0][0x380] ;  /* 0x0000e000ff1a7b82 */ /* 0x000e300000000a00 */
[----:B------:R-:W1:Y:S01]  /*1050*/  LDC.64 R8, c[0x0][0x388] ;  /* 0x0000e200ff087b82 */ /* 0x000e620000000a00 */
[----:B0-----:R-:W-:-:S05]  /*1060*/  IMAD.WIDE R26, R2, 0x8, R26 ;  /* 0x00000008021a7825 */ /* 0x001fca00078e021a */
[----:B------:R-:W2:Y:S01]  /*1070*/  LDG.E.64 R20, desc[UR8][R26.64] ;  /* 0x000000081a147981 */ /* 0x000ea2000c1e1b00 */
[----:B-1----:R-:W-:-:S05]  /*1080*/  IMAD.WIDE R8, R11, 0x8, R8 ;  /* 0x000000080b087825 */ /* 0x002fca00078e0208 */
[----:B------:R-:W2:Y:S01]  /*1090*/  LDG.E.64 R22, desc[UR8][R8.64] ;  /* 0x0000000808167981 */ /* 0x000ea2000c1e1b00 */
[----:B------:R-:W-:-:S03]  /*10a0*/  IMAD.WIDE R28, R5, 0x8, R26 ;  /* 0x00000008051c7825 */ /* 0x000fc600078e021a */
[----:B------:R-:W3:Y:S04]  /*10b0*/  LDG.E.64 R16, desc[UR8][R8.64+0x8] ;  /* 0x0000080808107981 */ /* 0x000ee8000c1e1b00 */
[----:B------:R-:W3:Y:S01]  /*10c0*/  LDG.E.64 R18, desc[UR8][R28.64] ;  /* 0x000000081c127981 */ /* 0x000ee2000c1e1b00 */
[C---:B------:R-:W-:Y:S01]  /*10d0*/  IMAD.WIDE R12, R5.reuse, 0x8, R28 ;  /* 0x00000008050c7825 */ /* 0x040fe200078e021c */
[----:B--2---:R-:W-:Y:S02]  /*10e0*/  DFMA R22, R20, R22, R14 ;  /* 0x000000161416722b */ /* 0x004fe4000000000e */
[----:B------:R-:W2:Y:S04]  /*10f0*/  LDG.E.64 R20, desc[UR8][R8.64+0x10] ;  /* 0x0000100808147981 */ /* 0x000ea8000c1e1b00 */
[----:B------:R-:W2:Y:S01]  /*1100*/  LDG.E.64 R14, desc[UR8][R12.64] ;  /* 0x000000080c0e7981 */ /* 0x000ea2000c1e1b00 */
[----:B------:R-:W-:Y:S01]  /*1110*/  IMAD.WIDE R24, R5, 0x8, R12 ;  /* 0x0000000805187825 */ /* 0x000fe200078e020c */
[----:B---3--:R-:W-:-:S02]  /*1120*/  DFMA R22, R18, R16, R22 ;  /* 0x000000101216722b */ /* 0x008fc40000000016 */
[----:B------:R-:W3:Y:S04]  /*1130*/  LDG.E.64 R16, desc[UR8][R8.64+0x18] ;  /* 0x0000180808107981 */ /* 0x000ee8000c1e1b00 */
[----:B------:R-:W3:Y:S01]  /*1140*/  LDG.E.64 R18, desc[UR8][R24.64] ;  /* 0x0000000818127981 */ /* 0x000ee2000c1e1b00 */
[----:B------:R-:W-:-:S03]  /*1150*/  IMAD.WIDE R26, R5, 0x8, R24 ;  /* 0x00000008051a7825 */ /* 0x000fc600078e0218 */
[----:B------:R-:W4:Y:S01]  /*1160*/  LDG.E.64 R12, desc[UR8][R8.64+0x28] ;  /* 0x00002808080c7981 */ /* 0x000f22000c1e1b00 */
[----:B--2---:R-:W-:-:S03]  /*1170*/  DFMA R22, R14, R20, R22 ;  /* 0x000000140e16722b */ /* 0x004fc60000000016 */
[----:B------:R-:W2:Y:S04]  /*1180*/  LDG.E.64 R14, desc[UR8][R8.64+0x20] ;  /* 0x00002008080e7981 */ /* 0x000ea8000c1e1b00 */
[----:B------:R-:W2:Y:S01]  /*1190*/  LDG.E.64 R20, desc[UR8][R26.64] ;  /* 0x000000081a147981 */ /* 0x000ea2000c1e1b00 */
[----:B------:R-:W-:Y:S01]  /*11a0*/  IMAD.WIDE R28, R5, 0x8, R26 ;  /* 0x00000008051c7825 */ /* 0x000fe200078e021a */
[----:B---3--:R-:W-:-:S04]  /*11b0*/  DFMA R18, R18, R16, R22 ;  /* 0x000000101212722b */ /* 0x008fc80000000016 */
[----:B------:R-:W4:Y:S01]  /*11c0*/  LDG.E.64 R16, desc[UR8][R28.64] ;  /* 0x000000081c107981 */ /* 0x000f22000c1e1b00 */
[----:B------:R-:W-:-:S04]  /*11d0*/  IMAD.WIDE R22, R5, 0x8, R28 ;  /* 0x0000000805167825 */ /* 0x000fc800078e021c */
[----:B------:R-:W-:-:S06]  /*11e0*/  IMAD.WIDE R24, R5, 0x8, R22 ;  /* 0x0000000805187825 */ /* 0x000fcc00078e0216 */
[----:B------:R-:W3:Y:S01]  /*11f0*/  LDG.E.64 R24, desc[UR8][R24.64] ;  /* 0x0000000818187981 */ /* 0x000ee2000c1e1b00 */
[----:B--2---:R-:W-:-:S03]  /*1200*/  DFMA R20, R20, R14, R18 ;  /* 0x0000000e1414722b */ /* 0x004fc60000000012 */
[----:B------:R-:W2:Y:S04]  /*1210*/  LDG.E.64 R14, desc[UR8][R8.64+0x30] ;  /* 0x00003008080e7981 */ /* 0x000ea8000c1e1b00 */
[----:B------:R-:W2:Y:S04]  /*1220*/  LDG.E.64 R18, desc[UR8][R22.64] ;  /* 0x0000000816127981 */ /* 0x000ea8000c1e1b00 */
[----:B------:R-:W3:Y:S01]  /*1230*/  LDG.E.64 R22, desc[UR8][R8.64+0x38] ;  /* 0x0000380808167981 */ /* 0x000ee2000c1e1b00 */
[----:B------:R-:W-:Y:S01]  /*1240*/  IADD3 R10, PT, PT, R10, 0x8, RZ ;  /* 0x000000080a0a7810 */ /* 0x000fe20007ffe0ff */
[----:B----4-:R-:W-:-:S03]  /*1250*/  DFMA R12, R16, R12, R20 ;  /* 0x0000000c100c722b */ /* 0x010fc60000000014 */
[----:B------:R-:W-:Y:S01]  /*1260*/  ISETP.NE.AND P0, PT, R10, RZ, PT ;  /* 0x000000ff0a00720c */ /* 0x000fe20003f05270 */
[----:B------:R-:W-:Y:S01]  /*1270*/  IMAD R2, R5, 0x8, R2 ;  /* 0x0000000805027824 */ /* 0x000fe200078e0202 */
[----:B------:R-:W-:Y:S02]  /*1280*/  IADD3 R4, PT, PT, R4, 0x8, RZ ;  /* 0x0000000804047810 */ /* 0x000fe40007ffe0ff */
[----:B------:R-:W-:Y:S01]  /*1290*/  IADD3 R11, PT, PT, R11, 0x8, RZ ;  /* 0x000000080b0b7810 */ /* 0x000fe20007ffe0ff */
[----:B--2---:R-:W-:-:S08]  /*12a0*/  DFMA R14, R18, R14, R12 ;  /* 0x0000000e120e722b */ /* 0x004fd0000000000c */
[----:B---3--:R-:W-:Y:S01]  /*12b0*/  DFMA R14, R24, R22, R14 ;  /* 0x00000016180e722b */ /* 0x008fe2000000000e */
[----:B------:R-:W-:Y:S10]  /*12c0*/  @P0 BRA `(.L_x_21) ;  /* 0xfffffffc005c0947 */ /* 0x000ff4000383ffff */
.L_x_20:
[----:B------:R-:W-:Y:S05]  /*12d0*/  BSYNC.RECONVERGENT B1 ;  /* 0x0000000000017941 */ /* 0x000fea0003800200 */
.L_x_19:
[----:B------:R-:W-:-:S13]  /*12e0*/  LOP3.LUT P0, R2, R0, 0x7, RZ, 0xc0, !PT ;  /* 0x0000000700027812 */ /* 0x000fda000780c0ff */
[----:B------:R-:W-:Y:S05]  /*12f0*/  @!P0 BRA `(.L_x_18) ;  /* 0x00000004002c8947 */ /* 0x000fea0003800000 */
[----:B------:R-:W-:Y:S01]  /*1300*/  ISETP.GE.U32.AND P1, PT, R2, 0x4, PT ;  /* 0x000000040200780c */ /* 0x000fe20003f26070 */
[----:B------:R-:W-:Y:S01]  /*1310*/  BSSY.RECONVERGENT B1, `(.L_x_22) ;  /* 0x0000023000017945 */ /* 0x000fe20003800200 */
[----:B------:R-:W-:-:S04]  /*1320*/  LOP3.LUT R26, R0, 0x3, RZ, 0xc0, !PT ;  /* 0x00000003001a7812 */ /* 0x000fc800078ec0ff */
[----:B------:R-:W-:-:S07]  /*1330*/  ISETP.NE.AND P0, PT, R26, RZ, PT ;  /* 0x000000ff1a00720c */ /* 0x000fce0003f05270 */
[----:B------:R-:W-:Y:S06]  /*1340*/  @!P1 BRA `(.L_x_23) ;  /* 0x00000000007c9947 */ /* 0x000fec0003800000 */
[----:B------:R-:W0:Y:S01]  /*1350*/  LDC.64 R22, c[0x0][0x388] ;  /* 0x0000e200ff167b82 */ /* 0x000e220000000a00 */
[----:B------:R-:W1:Y:S01]  /*1360*/  LDCU.64 UR6, c[0x0][0x388] ;  /* 0x00007100ff0677ac */ /* 0x000e620008000a00 */
[-C--:B------:R-:W-:Y:S01]  /*1370*/  IADD3 R2, PT, PT, R3, R4.reuse, RZ ;  /* 0x0000000403027210 */ /* 0x080fe20007ffe0ff */
[-C--:B------:R-:W-:Y:S01]  /*1380*/  IMAD R21, R11, R5.reuse, R6 ;  /* 0x000000050b157224 */ /* 0x080fe200078e0206 */
[----:B------:R-:W-:Y:S02]  /*1390*/  SHF.R.S32.HI R12, RZ, 0x1f, R4 ;  /* 0x0000001fff0c7819 */ /* 0x000fe40000011404 */
[C---:B------:R-:W-:Y:S01]  /*13a0*/  IADD3 R10, P1, PT, R3.reuse, R4, RZ ;  /* 0x00000004030a7210 */ /* 0x040fe20007f3e0ff */
[----:B------:R-:W-:Y:S01]  /*13b0*/  IMAD R13, R2, R5, R5 ;  /* 0x00000005020d7224 */ /* 0x000fe200078e0205 */
[----:B------:R-:W2:Y:S02]  /*13c0*/  LDC.64 R8, c[0x0][0x380] ;  /* 0x0000e000ff087b82 */ /* 0x000ea40000000a00 */
[----:B------:R-:W-:-:S02]  /*13d0*/  LEA.HI.X.SX32 R17, R3, R12, 0x1, P1 ;  /* 0x0000000c03117211 */ /* 0x000fc400008f0eff */
[----:B-1----:R-:W-:Y:S01]  /*13e0*/  LEA R28, P1, R10, UR6, 0x3 ;  /* 0x000000060a1c7c11 */ /* 0x002fe2000f8218ff */
[----:B0-----:R-:W-:-:S04]  /*13f0*/  IMAD.WIDE R22, R11, 0x8, R22 ;  /* 0x000000080b167825 */ /* 0x001fc800078e0216 */
[----:B--2---:R-:W-:Y:S02]  /*1400*/  IMAD.WIDE R20, R21, 0x8, R8 ;  /* 0x0000000815147825 */ /* 0x004fe400078e0208 */
[----:B------:R-:W2:Y:S02]  /*1410*/  LDG.E.64 R22, desc[UR8][R22.64] ;  /* 0x0000000816167981 */ /* 0x000ea4000c1e1b00 */
[----:B------:R-:W-:Y:S02]  /*1420*/  IMAD.IADD R11, R6, 0x1, R13 ;  /* 0x00000001060b7824 */ /* 0x000fe400078e020d */
[----:B------:R-:W2:Y:S01]  /*1430*/  LDG.E.64 R20, desc[UR8][R20.64] ;  /* 0x0000000814147981 */ /* 0x000ea2000c1e1b00 */
[----:B------:R-:W-:Y:S01]  /*1440*/  LEA.HI.X R29, R10, UR7, R17, 0x3, P1 ;  /* 0x000000070a1d7c11 */ /* 0x000fe200088f1c11 */
[----:B------:R-:W-:-:S04]  /*1450*/  IMAD.WIDE R10, R11, 0x8, R8 ;  /* 0x000000080b0a7825 */ /* 0x000fc800078e0208 */
[----:B------:R-:W3:Y:S04]  /*1460*/  LDG.E.64 R18, desc[UR8][R28.64+0x8] ;  /* 0x000008081c127981 */ /* 0x000ee8000c1e1b00 */
[----:B------:R-:W3:Y:S01]  /*1470*/  LDG.E.64 R16, desc[UR8][R10.64] ;  /* 0x000000080a107981 */ /* 0x000ee2000c1e1b00 */
[----:B------:R-:W-:-:S03]  /*1480*/  IMAD.WIDE R8, R5, 0x8, R10 ;  /* 0x0000000805087825 */ /* 0x000fc600078e020a */
[----:B------:R-:W4:Y:S01]  /*1490*/  LDG.E.64 R12, desc[UR8][R28.64+0x10] ;  /* 0x000010081c0c7981 */ /* 0x000f22000c1e1b00 */
[----:B------:R-:W-:-:S03]  /*14a0*/  IMAD.WIDE R24, R5, 0x8, R8 ;  /* 0x0000000805187825 */ /* 0x000fc600078e0208 */
[----:B------:R-:W4:Y:S04]  /*14b0*/  LDG.E.64 R10, desc[UR8][R8.64] ;  /* 0x00000008080a7981 */ /* 0x000f28000c1e1b00 */
[----:B------:R-:W5:Y:S04]  /*14c0*/  LDG.E.64 R24, desc[UR8][R24.64] ;  /* 0x0000000818187981 */ /* 0x000f68000c1e1b00 */
[----:B------:R-:W5:Y:S01]  /*14d0*/  LDG.E.64 R8, desc[UR8][R28.64+0x18] ;  /* 0x000018081c087981 */ /* 0x000f62000c1e1b00 */
[----:B------:R-:W-:Y:S01]  /*14e0*/  IADD3 R4, PT, PT, R4, 0x4, RZ ;  /* 0x0000000404047810 */ /* 0x000fe20007ffe0ff */
[----:B--2---:R-:W-:-:S08]  /*14f0*/  DFMA R20, R20, R22, R14 ;  /* 0x000000161414722b */ /* 0x004fd0000000000e */
[----:B---3--:R-:W-:-:S08]  /*1500*/  DFMA R16, R16, R18, R20 ;  /* 0x000000121010722b */ /* 0x008fd00000000014 */
[----:B----4-:R-:W-:Y:S01]  /*1510*/  DFMA R12, R10, R12, R16 ;  /* 0x0000000c0a0c722b */ /* 0x010fe20000000010 */
[----:B------:R-:W-:-:S07]  /*1520*/  IADD3 R11, PT, PT, R2, 0x4, RZ ;  /* 0x00000004020b7810 */ /* 0x000fce0007ffe0ff */
[----:B-----5:R-:W-:-:S11]  /*1530*/  DFMA R14, R24, R8, R12 ;  /* 0x00000008180e722b */ /* 0x020fd6000000000c */
.L_x_23:
[----:B------:R-:W-:Y:S05]  /*1540*/  BSYNC.RECONVERGENT B1 ;  /* 0x0000000000017941 */ /* 0x000fea0003800200 */
.L_x_22:
[----:B------:R-:W-:Y:S05]  /*1550*/  @!P0 BRA `(.L_x_18) ;  /* 0x0000000000948947 */ /* 0x000fea0003800000 */
[----:B------:R-:W-:Y:S01]  /*1560*/  ISETP.NE.AND P1, PT, R26, 0x1, PT ;  /* 0x000000011a00780c */ /* 0x000fe20003f25270 */
[----:B------:R-:W-:Y:S01]  /*1570*/  BSSY.RECONVERGENT B1, `(.L_x_24) ;  /* 0x000001a000017945 */ /* 0x000fe20003800200 */
[----:B------:R-:W-:-:S04]  /*1580*/  LOP3.LUT R0, R0, 0x1, RZ, 0xc0, !PT ;  /* 0x0000000100007812 */ /* 0x000fc800078ec0ff */
[----:B------:R-:W-:-:S07]  /*1590*/  ISETP.NE.U32.AND P0, PT, R0, 0x1, PT ;  /* 0x000000010000780c */ /* 0x000fce0003f05070 */
[----:B------:R-:W-:Y:S06]  /*15a0*/  @!P1 BRA `(.L_x_25) ;  /* 0x0000000000589947 */ /* 0x000fec0003800000 */
[----:B------:R-:W0:Y:S01]  /*15b0*/  LDC.64 R8, c[0x0][0x380] ;  /* 0x0000e000ff087b82 */ /* 0x000e220000000a00 */
[----:B------:R-:W1:Y:S01]  /*15c0*/  LDCU.64 UR6, c[0x0][0x388] ;  /* 0x00007100ff0677ac */ /* 0x000e620008000a00 */
[--C-:B------:R-:W-:Y:S01]  /*15d0*/  IMAD.IADD R0, R3, 0x1, R4.reuse ;  /* 0x0000000103007824 */ /* 0x100fe200078e0204 */
[----:B------:R-:W-:Y:S01]  /*15e0*/  SHF.R.S32.HI R2, RZ, 0x1f, R4 ;  /* 0x0000001fff027819 */ /* 0x000fe20000011404 */
[-C--:B------:R-:W-:Y:S01]  /*15f0*/  IMAD R13, R11, R5.reuse, R6 ;  /* 0x000000050b0d7224 */ /* 0x080fe200078e0206 */
[C---:B------:R-:W-:Y:S01]  /*1600*/  IADD3 R4, P1, PT, R3.reuse, R4, RZ ;  /* 0x0000000403047210 */ /* 0x040fe20007f3e0ff */
[----:B------:R-:W-:Y:S02]  /*1610*/  IMAD R19, R0, R5, R5 ;  /* 0x0000000500137224 */ /* 0x000fe400078e0205 */
[----:B------:R-:W2:Y:S01]  /*1620*/  LDC.64 R16, c[0x0][0x388] ;  /* 0x0000e200ff107b82 */ /* 0x000ea20000000a00 */
[----:B------:R-:W-:Y:S02]  /*1630*/  LEA.HI.X.SX32 R3, R3, R2, 0x1, P1 ;  /* 0x0000000203037211 */ /* 0x000fe400008f0eff */
[----:B------:R-:W-:-:S02]  /*1640*/  IADD3 R19, PT, PT, R6, R19, RZ ;  /* 0x0000001306137210 */ /* 0x000fc40007ffe0ff */
[----:B-1----:R-:W-:Y:S01]  /*1650*/  LEA R2, P1, R4, UR6, 0x3 ;  /* 0x0000000604027c11 */ /* 0x002fe2000f8218ff */
[----:B0-----:R-:W-:-:S03]  /*1660*/  IMAD.WIDE R12, R13, 0x8, R8 ;  /* 0x000000080d0c7825 */ /* 0x001fc600078e0208 */
[----:B------:R-:W-:Y:S01]  /*1670*/  LEA.HI.X R3, R4, UR7, R3, 0x3, P1 ;  /* 0x0000000704037c11 */ /* 0x000fe200088f1c03 */
[----:B--2---:R-:W-:Y:S02]  /*1680*/  IMAD.WIDE R16, R11, 0x8, R16 ;  /* 0x000000080b107825 */ /* 0x004fe400078e0210 */
[----:B------:R-:W2:Y:S04]  /*1690*/  LDG.E.64 R12, desc[UR8][R12.64] ;  /* 0x000000080c0c7981 */ /* 0x000ea8000c1e1b00 */
[----:B------:R-:W2:Y:S01]  /*16a0*/  LDG.E.64 R10, desc[UR8][R16.64] ;  /* 0x00000008100a7981 */ /* 0x000ea2000c1e1b00 */
[----:B------:R-:W-:-:S03]  /*16b0*/  IMAD.WIDE R8, R19, 0x8, R8 ;  /* 0x0000000813087825 */ /* 0x000fc600078e0208 */
[----:B------:R-:W3:Y:S04]  /*16c0*/  LDG.E.64 R2, desc[UR8][R2.64+0x8] ;  /* 0x0000080802027981 */ /* 0x000ee8000c1e1b00 */
[----:B------:R-:W3:Y:S01]  /*16d0*/  LDG.E.64 R8, desc[UR8][R8.64] ;  /* 0x0000000808087981 */ /* 0x000ee2000c1e1b00 */
[----:B--2---:R-:W-:-:S08]  /*16e0*/  DFMA R10, R12, R10, R14 ;  /* 0x0000000a0c0a722b */ /* 0x004fd0000000000e */
[----:B---3--:R-:W-:Y:S01]  /*16f0*/  DFMA R14, R8, R2, R10 ;  /* 0x00000002080e722b */ /* 0x008fe2000000000a */
[----:B------:R-:W-:-:S10]  /*1700*/  IADD3 R11, PT, PT, R0, 0x2, RZ ;  /* 0x00000002000b7810 */ /* 0x000fd40007ffe0ff */
.L_x_25:
[----:B------:R-:W-:Y:S05]  /*1710*/  BSYNC.RECONVERGENT B1 ;  /* 0x0000000000017941 */ /* 0x000fea0003800200 */
.L_x_24:
[----:B------:R-:W-:Y:S05]  /*1720*/  @P0 BRA `(.L_x_18) ;  /* 0x0000000000200947 */ /* 0x000fea0003800000 */
[----:B------:R-:W0:Y:S01]  /*1730*/  LDC.64 R2, c[0x0][0x380] ;  /* 0x0000e000ff027b82 */ /* 0x000e220000000a00 */
[----:B------:R-:W-:-:S07]  /*1740*/  IMAD R13, R11, R5, R6 ;  /* 0x000000050b0d7224 */ /* 0x000fce00078e0206 */
[----:B------:R-:W1:Y:S01]  /*1750*/  LDC.64 R8, c[0x0][0x388] ;  /* 0x0000e200ff087b82 */ /* 0x000e620000000a00 */
[----:B0-----:R-:W-:-:S06]  /*1760*/  IMAD.WIDE R2, R13, 0x8, R2 ;  /* 0x000000080d027825 */ /* 0x001fcc00078e0202 */
[----:B------:R-:W2:Y:S01]  /*1770*/  LDG.E.64 R2, desc[UR8][R2.64] ;  /* 0x0000000802027981 */ /* 0x000ea2000c1e1b00 */
[----:B-1----:R-:W-:-:S06]  /*1780*/  IMAD.WIDE R8, R11, 0x8, R8 ;  /* 0x000000080b087825 */ /* 0x002fcc00078e0208 */
[----:B------:R-:W2:Y:S02]  /*1790*/  LDG.E.64 R8, desc[UR8][R8.64] ;  /* 0x0000000808087981 */ /* 0x000ea4000c1e1b00 */
[----:B--2---:R-:W-:-:S11]  /*17a0*/  DFMA R14, R2, R8, R14 ;  /* 0x00000008020e722b */ /* 0x004fd6000000000e */
.L_x_18:
[----:B------:R-:W-:Y:S05]  /*17b0*/  BSYNC.RECONVERGENT B0 ;  /* 0x0000000000007941 */ /* 0x000fea0003800200 */
.L_x_17:
[----:B------:R-:W0:Y:S01]  /*17c0*/  LDC.64 R2, c[0x0][0x390] ;  /* 0x0000e400ff027b82 */ /* 0x000e220000000a00 */
[----:B------:R-:W-:-:S04]  /*17d0*/  IMAD R5, R7, R5, R6 ;  /* 0x0000000507057224 */ /* 0x000fc800078e0206 */
[----:B0-----:R-:W-:-:S05]  /*17e0*/  IMAD.WIDE R2, R5, 0x8, R2 ;  /* 0x0000000805027825 */ /* 0x001fca00078e0202 */
[----:B------:R-:W-:Y:S01]  /*17f0*/  STG.E.64 desc[UR8][R2.64], R14 ;  /* 0x0000000e02007986 */ /* 0x000fe2000c101b08 */
[----:B------:R-:W-:Y:S05]  /*1800*/  EXIT ;  /* 0x000000000000794d */ /* 0x000fea0003800000 */
.L_x_26:
        /* <DEDUP_REMOVED lines=15> */
.L_x_41:


//--------------------- .text._ZN4luca11gemv_kernelEdPKdS1_dPdmm --------------------------
	.section	.text._ZN4luca11gemv_kernelEdPKdS1_dPdmm,"ax",@progbits
	.align	128
        .global         _ZN4luca11gemv_kernelEdPKdS1_dPdmm
        .type           _ZN4luca11gemv_kernelEdPKdS1_dPdmm,@function
        .size           _ZN4luca11gemv_kernelEdPKdS1_dPdmm,(.L_x_42 - _ZN4luca11gemv_kernelEdPKdS1_dPdmm)
        .other          _ZN4luca11gemv_kernelEdPKdS1_dPdmm,@"STO_CUDA_ENTRY STV_DEFAULT"
_ZN4luca11gemv_kernelEdPKdS1_dPdmm:
.text._ZN4luca11gemv_kernelEdPKdS1_dPdmm:
[----:B------:R-:W-:Y:S01]  /*0000*/  LDC R1, c[0x0][0x37c] ;  /* 0x0000df00ff017b82 */ /* 0x000fe20000000800 */
[----:B------:R-:W0:Y:S07]  /*0010*/  S2R R5, SR_TID.X ;  /* 0x0000000000057919 */ /* 0x000e2e0000002100 */
[----:B------:R-:W0:Y:S08]  /*0020*/  S2UR UR4, SR_CTAID.X ;  /* 0x00000000000479c3 */ /* 0x000e300000002500 */
[----:B------:R-:W0:Y:S08]  /*0030*/  LDC R4, c[0x0][0x360] ;  /* 0x0000d800ff047b82 */ /* 0x000e300000000800 */
[----:B------:R-:W1:Y:S01]  /*0040*/  LDC.64 R6, c[0x0][0x3a8] ;  /* 0x0000ea00ff067b82 */ /* 0x000e620000000a00 */
[----:B0-----:R-:W-:-:S05]  /*0050*/  IMAD R4, R4, UR4, R5 ;  /* 0x0000000404047c24 */ /* 0x001fca000f8e0205 */
[----:B------:R-:W-:Y:S02]  /*0060*/  SHF.R.S32.HI R5, RZ, 0x1f, R4 ;  /* 0x0000001fff057819 */ /* 0x000fe40000011404 */
[----:B-1----:R-:W-:-:S04]  /*0070*/  ISETP.GE.U32.AND P0, PT, R4, R6, PT ;  /* 0x000000060400720c */ /* 0x002fc80003f06070 */
[----:B------:R-:W-:-:S13]  /*0080*/  ISETP.GE.U32.AND.EX P0, PT, R5, R7, PT, P0 ;  /* 0x000000070500720c */ /* 0x000fda0003f06100 */
[----:B------:R-:W-:Y:S05]  /*0090*/  @P0 EXIT ;  /* 0x000000000000094d */ /* 0x000fea0003800000 */
[----:B------:R-:W0:Y:S01]  /*00a0*/  LDCU.64 UR8, c[0x0][0x3b0] ;  /* 0x00007600ff0877ac */ /* 0x000e220008000a00 */
[----:B------:R-:W-:Y:S01]  /*00b0*/  CS2R R18, SRZ ;  /* 0x0000000000127805 */ /* 0x000fe2000001ff00 */
[----:B------:R-:W1:Y:S01]  /*00c0*/  LDCU.64 UR10, c[0x0][0x358] ;  /* 0x00006b00ff0a77ac */ /* 0x000e620008000a00 */
[----:B0-----:R-:W-:-:S04]  /*00d0*/  UISETP.NE.U32.AND UP0, UPT, UR8, URZ, UPT ;  /* 0x000000ff0800728c */ /* 0x001fc8000bf05070 */
[----:B------:R-:W-:-:S09]  /*00e0*/  UISETP.NE.AND.EX UP0, UPT, UR9, URZ, UPT, UP0 ;  /* 0x000000ff0900728c */ /* 0x000fd2000bf05300 */
[----:B-1----:R-:W-:Y:S05]  /*00f0*/  BRA.U !UP0, `(.L_x_27) ;  /* 0x0000000908e87547 */ /* 0x002fea000b800000 */
[----:B------:R-:W-:Y:S01]  /*0100*/  UISETP.GE.U32.AND UP1, UPT, UR8, 0x8, UPT ;  /* 0x000000080800788c */ /* 0x000fe2000bf26070 */
[----:B------:R-:W-:Y:S01]  /*0110*/  CS2R R18, SRZ ;  /* 0x0000000000127805 */ /* 0x000fe2000001ff00 */
[----:B------:R-:W-:Y:S02]  /*0120*/  ULOP3.LUT UR12, UR8, 0x7, URZ, 0xc0, !UPT ;  /* 0x00000007080c7892 */ /* 0x000fe4000f8ec0ff */
[----:B------:R-:W-:Y:S02]  /*0130*/  UISETP.GE.U32.AND.EX UP1, UPT, UR9, URZ, UPT, UP1 ;  /* 0x000000ff0900728c */ /* 0x000fe4000bf26110 */
[----:B------:R-:W-:Y:S01]  /*0140*/  UISETP.NE.U32.AND UP0, UPT, UR12, URZ, UPT ;  /* 0x000000ff0c00728c */ /* 0x000fe2000bf05070 */
[----:B------:R-:W-:Y:S01]  /*0150*/  UMOV UR4, URZ ;  /* 0x000000ff00047c82 */ /* 0x000fe20008000000 */
[----:B------:R-:W-:Y:S02]  /*0160*/  UMOV UR5, URZ ;  /* 0x000000ff00057c82 */ /* 0x000fe40008000000 */
[----:B------:R-:W-:-:S03]  /*0170*/  UISETP.NE.AND.EX UP0, UPT, URZ, URZ, UPT, UP0 ;  /* 0x000000ffff00728c */ /* 0x000fc6000bf05300 */
[----:B------:R-:W-:Y:S08]  /*0180*/  BRA.U !UP1, `(.L_x_28) ;  /* 0x0000000509307547 */ /* 0x000ff0000b800000 */
[----:B------:R-:W0:Y:S01]  /*0190*/  LDCU.64 UR6, c[0x0][0x390] ;  /* 0x00007200ff0677ac */ /* 0x000e220008000a00 */
[C-C-:B------:R-:W-:Y:S01]  /*01a0*/  SHF.L.U64.HI R0, R6.reuse, 0x3, R7.reuse ;  /* 0x0000000306007819 */ /* 0x140fe20000010207 */
[C---:B------:R-:W-:Y:S01]  /*01b0*/  IMAD.SHL.U32 R2, R6.reuse, 0x8, RZ ;  /* 0x0000000806027824 */ /* 0x040fe200078e00ff */
[----:B------:R-:W-:Y:S01]  /*01c0*/  SHF.L.U64.HI R26, R6, 0x6, R7 ;  /* 0x00000006061a7819 */ /* 0x000fe20000010207 */
[----:B------:R-:W1:Y:S01]  /*01d0*/  LDCU.64 UR14, c[0x0][0x388] ;  /* 0x00007100ff0e77ac */ /* 0x000e620008000a00 */
[----:B------:R-:W-:Y:S01]  /*01e0*/  CS2R R18, SRZ ;  /* 0x0000000000127805 */ /* 0x000fe2000001ff00 */
[----:B------:R-:W2:Y:S01]  /*01f0*/  LDCU UR5, c[0x0][0x3b4] ;  /* 0x00007680ff0577ac */ /* 0x000ea20008000800 */
[----:B------:R-:W-:Y:S01]  /*0200*/  ULOP3.LUT UR4, UR8, 0xfffffff8, URZ, 0xc0, !UPT ;  /* 0xfffffff808047892 */ /* 0x000fe2000f8ec0ff */
[----:B------:R-:W3:Y:S01]  /*0210*/  LDCU.64 UR16, c[0x0][0x380] ;  /* 0x00007000ff1077ac */ /* 0x000ee20008000a00 */
[----:B0-----:R-:W-:Y:S01]  /*0220*/  UIADD3 UR6, UP1, UPT, UR6, 0x20, URZ ;  /* 0x0000002006067890 */ /* 0x001fe2000ff3e0ff */
[----:B-1----:R-:W-:-:S03]  /*0230*/  LEA R27, P0, R4, UR14, 0x3 ;  /* 0x0000000e041b7c11 */ /* 0x002fc6000f8018ff */
[----:B------:R-:W-:Y:S02]  /*0240*/  UIADD3.X UR7, UPT, UPT, URZ, UR7, URZ, UP1, !UPT ;  /* 0x00000007ff077290 */ /* 0x000fe40008ffe4ff */
[----:B------:R-:W-:Y:S01]  /*0250*/  IMAD.U32 R12, RZ, RZ, UR6 ;  /* 0x00000006ff0c7e24 */ /* 0x000fe2000f8e00ff */
[----:B------:R-:W-:Y:S01]  /*0260*/  UMOV UR6, UR4 ;  /* 0x0000000400067c82 */ /* 0x000fe20008000000 */
[----:B------:R-:W-:Y:S02]  /*0270*/  LEA.HI.X R3, R4, UR15, R5, 0x3, P0 ;  /* 0x0000000f04037c11 */ /* 0x000fe400080f1c05 */
[----:B------:R-:W-:Y:S01]  /*0280*/  IMAD.U32 R13, RZ, RZ, UR7 ;  /* 0x00000007ff0d7e24 */ /* 0x000fe2000f8e00ff */
[----:B--23--:R-:W-:-:S06]  /*0290*/  UMOV UR7, UR5 ;  /* 0x0000000500077c82 */ /* 0x00cfcc0008000000 */
.L_x_29:
[----:B------:R-:W-:Y:S01]  /*02a0*/  IMAD.MOV.U32 R8, RZ, RZ, R27 ;  /* 0x000000ffff087224 */ /* 0x000fe200078e001b */
[----:B------:R-:W-:-:S05]  /*02b0*/  MOV R9, R3 ;  /* 0x0000000300097202 */ /* 0x000fca0000000f00 */
[----:B------:R0:W2:Y:S01]  /*02c0*/  LDG.E.64 R14, desc[UR10][R8.64] ;  /* 0x0000000a080e7981 */ /* 0x0000a2000c1e1b00 */
[----:B------:R-:W-:Y:S01]  /*02d0*/  IADD3 R24, P0, PT, R27, R2, RZ ;  /* 0x000000021b187210 */ /* 0x000fe20007f1e0ff */
[----:B0-----:R-:W-:Y:S02]  /*02e0*/  IMAD.MOV.U32 R8, RZ, RZ, R12 ;  /* 0x000000ffff087224 */ /* 0x001fe400078e000c */
[----:B------:R-:W-:-:S05]  /*02f0*/  IMAD.MOV.U32 R9, RZ, RZ, R13 ;  /* 0x000000ffff097224 */ /* 0x000fca00078e000d */
[----:B------:R-:W3:Y:S01]  /*0300*/  LDG.E.64 R22, desc[UR10][R8.64+-0x20] ;  /* 0xffffe00a08167981 */ /* 0x000ee2000c1e1b00 */
[----:B------:R-:W-:Y:S01]  /*0310*/  IMAD.X R25, R3, 0x1, R0, P0 ;  /* 0x0000000103197824 */ /* 0x000fe200000e0600 */
[----:B------:R-:W-:Y:S02]  /*0320*/  IADD3 R28, P0, PT, R24, R2, RZ ;  /* 0x00000002181c7210 */ /* 0x000fe40007f1e0ff */
[----:B------:R-:W4:Y:S04]  /*0330*/  LDG.E.64 R10, desc[UR10][R8.64+-0x18] ;  /* 0xffffe80a080a7981 */ /* 0x000f28000c1e1b00 */
[----:B------:R-:W5:Y:S01]  /*0340*/  LDG.E.64 R16, desc[UR10][R24.64] ;  /* 0x0000000a18107981 */ /* 0x000f62000c1e1b00 */
[----:B------:R-:W-:-:S03]  /*0350*/  IADD3.X R29, PT, PT, R25, R0, RZ, P0, !PT ;  /* 0x00000000191d7210 */ /* 0x000fc600007fe4ff */
[----:B------:R-:W4:Y:S04]  /*0360*/  LDG.E.64 R20, desc[UR10][R8.64+-0x10] ;  /* 0xfffff00a08147981 */ /* 0x000f28000c1e1b00 */
[----:B------:R-:W4:Y:S01]  /*0370*/  LDG.E.64 R12, desc[UR10][R28.64] ;  /* 0x0000000a1c0c7981 */ /* 0x000f22000c1e1b00 */
[----:B--2---:R-:W-:-:S08]  /*0380*/  DMUL R14, R14, UR16 ;  /* 0x000000100e0e7c28 */ /* 0x004fd00008000000 */
[----:B---3--:R-:W-:Y:S01]  /*0390*/  DFMA R22, R14, R22, R18 ;  /* 0x000000160e16722b */ /* 0x008fe20000000012 */
[----:B------:R-:W-:-:S05]  /*03a0*/  IADD3 R14, P0, PT, R28, R2, RZ ;  /* 0x000000021c0e7210 */ /* 0x000fca0007f1e0ff */
[----:B------:R-:W-:Y:S01]  /*03b0*/  IMAD.X R15, R29, 0x1, R0, P0 ;  /* 0x000000011d0f7824 */ /* 0x000fe200000e0600 */
[----:B-----5:R-:W-:Y:S01]  /*03c0*/  DMUL R16, R16, UR16 ;  /* 0x0000001010107c28 */ /* 0x020fe20008000000 */
[----:B------:R-:W-:-:S03]  /*03d0*/  IADD3 R24, P0, PT, R14, R2, RZ ;  /* 0x000000020e187210 */ /* 0x000fc60007f1e0ff */
[----:B------:R-:W2:Y:S02]  /*03e0*/  LDG.E.64 R18, desc[UR10][R14.64] ;  /* 0x0000000a0e127981 */ /* 0x000ea4000c1e1b00 */
[----:B------:R-:W-:Y:S02]  /*03f0*/  IMAD.X R25, R15, 0x1, R0, P0 ;  /* 0x000000010f197824 */ /* 0x000fe400000e0600 */
[----:B----4-:R-:W-:Y:S02]  /*0400*/  DFMA R10, R16, R10, R22 ;  /* 0x0000000a100a722b */ /* 0x010fe40000000016 */
[----:B------:R-:W3:Y:S01]  /*0410*/  LDG.E.64 R16, desc[UR10][R8.64+-0x8] ;  /* 0xfffff80a08107981 */ /* 0x000ee2000c1e1b00 */
[----:B------:R-:W-:-:S03]  /*0420*/  DMUL R12, R12, UR16 ;  /* 0x000000100c0c7c28 */ /* 0x000fc60008000000 */
[----:B------:R-:W4:Y:S05]  /*0430*/  LDG.E.64 R22, desc[UR10][R24.64] ;  /* 0x0000000a18167981 */ /* 0x000f2a000c1e1b00 */
[----:B------:R-:W-:Y:S01]  /*0440*/  DFMA R20, R12, R20, R10 ;  /* 0x000000140c14722b */ /* 0x000fe2000000000a */
[----:B------:R-:W5:Y:S01]  /*0450*/  LDG.E.64 R10, desc[UR10][R8.64] ;  /* 0x0000000a080a7981 */ /* 0x000f62000c1e1b00 */
[----:B------:R-:W-:-:S05]  /*0460*/  IADD3 R28, P0, PT, R24, R2, RZ ;  /* 0x00000002181c7210 */ /* 0x000fca0007f1e0ff */
[----:B------:R-:W-:Y:S01]  /*0470*/  IMAD.X R29, R25, 0x1, R0, P0 ;  /* 0x00000001191d7824 */ /* 0x000fe200000e0600 */
[----:B------:R-:W-:-:S04]  /*0480*/  IADD3 R12, P0, PT, R28, R2, RZ ;  /* 0x000000021c0c7210 */ /* 0x000fc80007f1e0ff */
[----:B------:R-:W5:Y:S01]  /*0490*/  LDG.E.64 R14, desc[UR10][R28.64] ;  /* 0x0000000a1c0e7981 */ /* 0x000f62000c1e1b00 */
[----:B------:R-:W-:-:S05]  /*04a0*/  IADD3.X R13, PT, PT, R29, R0, RZ, P0, !PT ;  /* 0x000000001d0d7210 */ /* 0x000fca00007fe4ff */
[----:B------:R-:W5:Y:S01]  /*04b0*/  LDG.E.64 R24, desc[UR10][R12.64] ;  /* 0x0000000a0c187981 */ /* 0x000f62000c1e1b00 */
[----:B--2---:R-:W-:-:S08]  /*04c0*/  DMUL R18, R18, UR16 ;  /* 0x0000001012127c28 */ /* 0x004fd00008000000 */
[----:B---3--:R-:W-:Y:S01]  /*04d0*/  DFMA R16, R18, R16, R20 ;  /* 0x000000101210722b */ /* 0x008fe20000000014 */
[----:B------:R-:W-:Y:S01]  /*04e0*/  IADD3 R20, P0, PT, R12, R2, RZ ;  /* 0x000000020c147210 */ /* 0x000fe20007f1e0ff */
[----:B----4-:R-:W-:Y:S01]  /*04f0*/  DMUL R22, R22, UR16 ;  /* 0x0000001016167c28 */ /* 0x010fe20008000000 */
[----:B------:R-:W2:Y:S03]  /*0500*/  LDG.E.64 R18, desc[UR10][R8.64+0x8] ;  /* 0x0000080a08127981 */ /* 0x000ea6000c1e1b00 */
[----:B------:R-:W-:-:S04]  /*0510*/  IMAD.X R21, R13, 0x1, R0, P0 ;  /* 0x000000010d157824 */ /* 0x000fc800000e0600 */
[----:B-----5:R-:W-:Y:S01]  /*0520*/  DFMA R16, R22, R10, R16 ;  /* 0x0000000a1610722b */ /* 0x020fe20000000010 */
[----:B------:R-:W3:Y:S04]  /*0530*/  LDG.E.64 R10, desc[UR10][R8.64+0x10] ;  /* 0x0000100a080a7981 */ /* 0x000ee8000c1e1b00 */
[----:B------:R-:W4:Y:S04]  /*0540*/  LDG.E.64 R20, desc[UR10][R20.64] ;  /* 0x0000000a14147981 */ /* 0x000f28000c1e1b00 */
[----:B------:R-:W5:Y:S01]  /*0550*/  LDG.E.64 R22, desc[UR10][R8.64+0x18] ;  /* 0x0000180a08167981 */ /* 0x000f62000c1e1b00 */
[----:B------:R-:W-:Y:S01]  /*0560*/  DMUL R14, R14, UR16 ;  /* 0x000000100e0e7c28 */ /* 0x000fe20008000000 */
[----:B------:R-:W-:Y:S01]  /*0570*/  UIADD3 UR6, UP1, UPT, UR6, -0x8, URZ ;  /* 0xfffffff806067890 */ /* 0x000fe2000ff3e0ff */
[----:B------:R-:W-:-:S03]  /*0580*/  DMUL R24, R24, UR16 ;  /* 0x0000001018187c28 */ /* 0x000fc60008000000 */
[----:B------:R-:W-:Y:S02]  /*0590*/  UIADD3.X UR7, UPT, UPT, UR7, -0x1, URZ, UP1, !UPT ;  /* 0xffffffff07077890 */ /* 0x000fe40008ffe4ff */
[----:B------:R-:W-:-:S04]  /*05a0*/  UISETP.NE.U32.AND UP1, UPT, UR6, URZ, UPT ;  /* 0x000000ff0600728c */ /* 0x000fc8000bf25070 */
[----:B------:R-:W-:Y:S01]  /*05b0*/  UISETP.NE.AND.EX UP1, UPT, UR7, URZ, UPT, UP1 ;  /* 0x000000ff0700728c */ /* 0x000fe2000bf25310 */
[----:B------:R-:W-:Y:S02]  /*05c0*/  LEA R27, P0, R6, R27, 0x6 ;  /* 0x0000001b061b7211 */ /* 0x000fe400078030ff */
[----:B------:R-:W-:-:S03]  /*05d0*/  IADD3 R12, P1, PT, R8, 0x40, RZ ;  /* 0x00000040080c7810 */ /* 0x000fc60007f3e0ff */
[----:B------:R-:W-:Y:S02]  /*05e0*/  IMAD.X R3, R3, 0x1, R26, P0 ;  /* 0x0000000103037824 */ /* 0x000fe400000e061a */
[----:B------:R-:W-:Y:S01]  /*05f0*/  IMAD.X R13, RZ, RZ, R9, P1 ;  /* 0x000000ffff0d7224 */ /* 0x000fe200008e0609 */
[----:B--2---:R-:W-:-:S08]  /*0600*/  DFMA R14, R14, R18, R16 ;  /* 0x000000120e0e722b */ /* 0x004fd00000000010 */
[----:B---3--:R-:W-:Y:S02]  /*0610*/  DFMA R10, R24, R10, R14 ;  /* 0x0000000a180a722b */ /* 0x008fe4000000000e */
[----:B----4-:R-:W-:-:S08]  /*0620*/  DMUL R18, R20, UR16 ;  /* 0x0000001014127c28 */ /* 0x010fd00008000000 */
[----:B-----5:R-:W-:Y:S01]  /*0630*/  DFMA R18, R18, R22, R10 ;  /* 0x000000161212722b */ /* 0x020fe2000000000a */
[----:B------:R-:W-:Y:S10]  /*0640*/  BRA.U UP1, `(.L_x_29) ;  /* 0xfffffffd01147547 */ /* 0x000ff4000b83ffff */
.L_x_28:
[----:B------:R-:W-:Y:S05]  /*0650*/  BRA.U !UP0, `(.L_x_27) ;  /* 0x0000000508907547 */ /* 0x000fea000b800000 */
[----:B------:R-:W-:Y:S02]  /*0660*/  UISETP.GE.U32.AND UP1, UPT, UR12, 0x4, UPT ;  /* 0x000000040c00788c */ /* 0x000fe4000bf26070 */
[----:B------:R-:W-:Y:S02]  /*0670*/  ULOP3.LUT UR9, UR8, 0x3, URZ, 0xc0, !UPT ;  /* 0x0000000308097892 */ /* 0x000fe4000f8ec0ff */
[----:B------:R-:W-:Y:S02]  /*0680*/  UISETP.GE.U32.AND.EX UP1, UPT, URZ, URZ, UPT, UP1 ;  /* 0x000000ffff00728c */ /* 0x000fe4000bf26110 */
[----:B------:R-:W-:-:S04]  /*0690*/  UISETP.NE.U32.AND UP0, UPT, UR9, URZ, UPT ;  /* 0x000000ff0900728c */ /* 0x000fc8000bf05070 */
[----:B------:R-:W-:-:S03]  /*06a0*/  UISETP.NE.AND.EX UP0, UPT, URZ, URZ, UPT, UP0 ;  /* 0x000000ffff00728c */ /* 0x000fc6000bf05300 */
[----:B------:R-:W-:Y:S08]  /*06b0*/  BRA.U !UP1, `(.L_x_30) ;  /* 0x0000000109a07547 */ /* 0x000ff0000b800000 */
[----:B------:R-:W0:Y:S01]  /*06c0*/  LDCU.64 UR12, c[0x0][0x388] ;  /* 0x00007100ff0c77ac */ /* 0x000e220008000a00 */
[C---:B------:R-:W-:Y:S02]  /*06d0*/  IMAD R0, R6.reuse, UR5, RZ ;  /* 0x0000000506007c24 */ /* 0x040fe4000f8e02ff */
[C---:B------:R-:W-:Y:S01]  /*06e0*/  IMAD.WIDE.U32 R2, R6.reuse, UR4, R4 ;  /* 0x0000000406027c25 */ /* 0x040fe2000f8e0004 */
[----:B------:R-:W1:Y:S03]  /*06f0*/  LDCU.64 UR6, c[0x0][0x390] ;  /* 0x00007200ff0677ac */ /* 0x000e660008000a00 */
[----:B------:R-:W-:Y:S02]  /*0700*/  IMAD R11, R7, UR4, R0 ;  /* 0x00000004070b7c24 */ /* 0x000fe4000f8e0200 */
[----:B------:R-:W-:-:S03]  /*0710*/  IMAD.WIDE.U32 R8, R6, 0x8, RZ ;  /* 0x0000000806087825 */ /* 0x000fc600078e00ff */
[----:B------:R-:W-:Y:S01]  /*0720*/  IADD3 R3, PT, PT, R3, R11, RZ ;  /* 0x0000000b03037210 */ /* 0x000fe20007ffe0ff */
[----:B------:R-:W-:-:S04]  /*0730*/  IMAD.SHL.U32 R11, R7, 0x8, RZ ;  /* 0x00000008070b7824 */ /* 0x000fc800078e00ff */
[----:B------:R-:W-:Y:S01]  /*0740*/  IMAD.IADD R9, R9, 0x1, R11 ;  /* 0x0000000109097824 */ /* 0x000fe200078e020b */
[----:B0-----:R-:W-:Y:S01]  /*0750*/  LEA R16, P0, R2, UR12, 0x3 ;  /* 0x0000000c02107c11 */ /* 0x001fe2000f8018ff */
[----:B-1----:R-:W-:-:S03]  /*0760*/  ULEA UR6, UP1, UR4, UR6, 0x3 ;  /* 0x0000000604067291 */ /* 0x002fc6000f8218ff */
[----:B------:R-:W-:Y:S02]  /*0770*/  LEA.HI.X R17, R2, UR13, R3, 0x3, P0 ;  /* 0x0000000d02117c11 */ /* 0x000fe400080f1c03 */
[-C--:B------:R-:W-:Y:S01]  /*0780*/  IADD3 R26, P0, PT, R16, R8.reuse, RZ ;  /* 0x00000008101a7210 */ /* 0x080fe20007f1e0ff */
[----:B------:R-:W-:Y:S02]  /*0790*/  ULEA.HI.X UR7, UR4, UR7, UR5, 0x3, UP1 ;  /* 0x0000000704077291 */ /* 0x000fe400088f1c05 */
[----:B------:R-:W2:Y:S01]  /*07a0*/  LDG.E.64 R20, desc[UR10][R16.64] ;  /* 0x0000000a10147981 */ /* 0x000ea2000c1e1b00 */
[----:B------:R-:W-:Y:S02]  /*07b0*/  IMAD.U32 R24, RZ, RZ, UR6 ;  /* 0x00000006ff187e24 */ /* 0x000fe4000f8e00ff */
[----:B------:R-:W-:Y:S01]  /*07c0*/  IMAD.X R27, R9, 0x1, R17, P0 ;  /* 0x00000001091b7824 */ /* 0x000fe200000e0611 */
[----:B------:R-:W-:Y:S02]  /*07d0*/  MOV R25, UR7 ;  /* 0x0000000700197c02 */ /* 0x000fe40008000f00 */
[----:B------:R-:W-:-:S02]  /*07e0*/  IADD3 R28, P0, PT, R26, R8, RZ ;  /* 0x000000081a1c7210 */ /* 0x000fc40007f1e0ff */
[----:B------:R-:W3:Y:S01]  /*07f0*/  LDG.E.64 R2, desc[UR10][R26.64] ;  /* 0x0000000a1a027981 */ /* 0x000ee2000c1e1b00 */
[----:B------:R-:W2:Y:S03]  /*0800*/  LDCU.64 UR6, c[0x0][0x380] ;  /* 0x00007000ff0677ac */ /* 0x000ea60008000a00 */
[----:B------:R-:W4:Y:S01]  /*0810*/  LDG.E.64 R22, desc[UR10][R24.64] ;  /* 0x0000000a18167981 */ /* 0x000f22000c1e1b00 */
[--C-:B------:R-:W-:Y:S01]  /*0820*/  IMAD.X R29, R27, 0x1, R9.reuse, P0 ;  /* 0x000000011b1d7824 */ /* 0x100fe200000e0609 */
[----:B------:R-:W-:Y:S02]  /*0830*/  IADD3 R8, P0, PT, R28, R8, RZ ;  /* 0x000000081c087210 */ /* 0x000fe40007f1e0ff */
[----:B------:R-:W5:Y:S04]  /*0840*/  LDG.E.64 R14, desc[UR10][R24.64+0x8] ;  /* 0x0000080a180e7981 */ /* 0x000f68000c1e1b00 */
[----:B------:R-:W5:Y:S01]  /*0850*/  LDG.E.64 R10, desc[UR10][R28.64] ;  /* 0x0000000a1c0a7981 */ /* 0x000f62000c1e1b00 */
[----:B------:R-:W-:-:S03]  /*0860*/  IMAD.X R9, R29, 0x1, R9, P0 ;  /* 0x000000011d097824 */ /* 0x000fc600000e0609 */
[----:B------:R-:W5:Y:S04]  /*0870*/  LDG.E.64 R12, desc[UR10][R24.64+0x10] ;  /* 0x0000100a180c7981 */ /* 0x000f68000c1e1b00 */
[----:B------:R-:W5:Y:S04]  /*0880*/  LDG.E.64 R8, desc[UR10][R8.64] ;  /* 0x0000000a08087981 */ /* 0x000f68000c1e1b00 */
[----:B------:R-:W5:Y:S01]  /*0890*/  LDG.E.64 R16, desc[UR10][R24.64+0x18] ;  /* 0x0000180a18107981 */ /* 0x000f62000c1e1b00 */
[----:B------:R-:W-:-:S04]  /*08a0*/  UIADD3 UR4, UP1, UPT, UR4, 0x4, URZ ;  /* 0x0000000404047890 */ /* 0x000fc8000ff3e0ff */
[----:B------:R-:W-:Y:S01]  /*08b0*/  UIADD3.X UR5, UPT, UPT, URZ, UR5, URZ, UP1, !UPT ;  /* 0x00000005ff057290 */ /* 0x000fe20008ffe4ff */
[----:B--2---:R-:W-:Y:S02]  /*08c0*/  DMUL R20, R20, UR6 ;  /* 0x0000000614147c28 */ /* 0x004fe40008000000 */
[----:B---3--:R-:W-:-:S06]  /*08d0*/  DMUL R2, R2, UR6 ;  /* 0x0000000602027c28 */ /* 0x008fcc0008000000 */
[----:B----4-:R-:W-:-:S08]  /*08e0*/  DFMA R20, R20, R22, R18 ;  /* 0x000000161414722b */ /* 0x010fd00000000012 */
[----:B-----5:R-:W-:Y:S02]  /*08f0*/  DFMA R2, R2, R14, R20 ;  /* 0x0000000e0202722b */ /* 0x020fe40000000014 */
[----:B------:R-:W-:Y:S02]  /*0900*/  DMUL R10, R10, UR6 ;  /* 0x000000060a0a7c28 */ /* 0x000fe40008000000 */
[----:B------:R-:W-:-:S06]  /*0910*/  DMUL R8, R8, UR6 ;  /* 0x0000000608087c28 */ /* 0x000fcc0008000000 */
[----:B------:R-:W-:-:S08]  /*0920*/  DFMA R2, R10, R12, R2 ;  /* 0x0000000c0a02722b */ /* 0x000fd00000000002 */
[----:B------:R-:W-:-:S11]  /*0930*/  DFMA R18, R8, R16, R2 ;  /* 0x000000100812722b */ /* 0x000fd60000000002 */
.L_x_30:
[----:B------:R-:W-:Y:S05]  /*0940*/  BRA.U !UP0, `(.L_x_27) ;  /* 0x0000000108d47547 */ /* 0x000fea000b800000 */
[----:B------:R-:W-:Y:S02]  /*0950*/  UISETP.NE.U32.AND UP1, UPT, UR9, 0x1, UPT ;  /* 0x000000010900788c */ /* 0x000fe4000bf25070 */
[----:B------:R-:W-:Y:S02]  /*0960*/  ULOP3.LUT UR6, UR8, 0x1, URZ, 0xc0, !UPT ;  /* 0x0000000108067892 */ /* 0x000fe4000f8ec0ff */
[----:B------:R-:W-:Y:S02]  /*0970*/  UISETP.NE.AND.EX UP1, UPT, URZ, URZ, UPT, UP1 ;  /* 0x000000ffff00728c */ /* 0x000fe4000bf25310 */
[----:B------:R-:W-:-:S04]  /*0980*/  UISETP.NE.U32.AND UP0, UPT, UR6, 0x1, UPT ;  /* 0x000000010600788c */ /* 0x000fc8000bf05070 */
[----:B------:R-:W-:-:S03]  /*0990*/  UISETP.NE.U32.AND.EX UP0, UPT, URZ, URZ, UPT, UP0 ;  /* 0x000000ffff00728c */ /* 0x000fc6000bf05100 */
[----:B------:R-:W-:Y:S08]  /*09a0*/  BRA.U !UP1, `(.L_x_31) ;  /* 0x00000001096c7547 */ /* 0x000ff0000b800000 */
[----:B------:R-:W0:Y:S01]  /*09b0*/  LDCU.64 UR8, c[0x0][0x388] ;  /* 0x00007100ff0877ac */ /* 0x000e220008000a00 */
[----:B------:R-:W-:Y:S01]  /*09c0*/  MOV R2, R4 ;  /* 0x0000000400027202 */ /* 0x000fe20000000f00 */
[C---:B------:R-:W-:Y:S01]  /*09d0*/  IMAD R0, R6.reuse, UR5, RZ ;  /* 0x0000000506007c24 */ /* 0x040fe2000f8e02ff */
[----:B------:R-:W1:Y:S01]  /*09e0*/  LDCU.64 UR6, c[0x0][0x390] ;  /* 0x00007200ff0677ac */ /* 0x000e620008000a00 */
[----:B------:R-:W-:Y:S02]  /*09f0*/  IMAD.MOV.U32 R3, RZ, RZ, R5 ;  /* 0x000000ffff037224 */ /* 0x000fe400078e0005 */
[----:B------:R-:W-:Y:S02]  /*0a00*/  IMAD R9, R7, UR4, R0 ;  /* 0x0000000407097c24 */ /* 0x000fe4000f8e0200 */
[----:B------:R-:W-:-:S04]  /*0a10*/  IMAD.WIDE.U32 R2, R6, UR4, R2 ;  /* 0x0000000406027c25 */ /* 0x000fc8000f8e0002 */
[----:B------:R-:W-:Y:S01]  /*0a20*/  IMAD.IADD R9, R3, 0x1, R9 ;  /* 0x0000000103097824 */ /* 0x000fe200078e0209 */
[----:B0-----:R-:W-:Y:S01]  /*0a30*/  LEA R10, P0, R2, UR8, 0x3 ;  /* 0x00000008020a7c11 */ /* 0x001fe2000f8018ff */
[----:B-1----:R-:W-:-:S03]  /*0a40*/  ULEA UR6, UP1, UR4, UR6, 0x3 ;  /* 0x0000000604067291 */ /* 0x002fc6000f8218ff */
[----:B------:R-:W-:Y:S02]  /*0a50*/  LEA.HI.X R11, R2, UR9, R9, 0x3, P0 ;  /* 0x00000009020b7c11 */ /* 0x000fe400080f1c09 */
[C---:B------:R-:W-:Y:S01]  /*0a60*/  LEA R8, P0, R6.reuse, R10, 0x3 ;  /* 0x0000000a06087211 */ /* 0x040fe200078018ff */
[----:B------:R-:W-:Y:S02]  /*0a70*/  ULEA.HI.X UR7, UR4, UR7, UR5, 0x3, UP1 ;  /* 0x0000000704077291 */ /* 0x000fe400088f1c05 */
[----:B------:R-:W2:Y:S01]  /*0a80*/  LDG.E.64 R12, desc[UR10][R10.64] ;  /* 0x0000000a0a0c7981 */ /* 0x000ea2000c1e1b00 */
[----:B------:R-:W-:Y:S01]  /*0a90*/  IMAD.U32 R14, RZ, RZ, UR6 ;  /* 0x00000006ff0e7e24 */ /* 0x000fe2000f8e00ff */
[----:B------:R-:W-:Y:S02]  /*0aa0*/  LEA.HI.X R9, R6, R11, R7, 0x3, P0 ;  /* 0x0000000b06097211 */ /* 0x000fe400000f1c07 */
[----:B------:R-:W-:-:S03]  /*0ab0*/  MOV R15, UR7 ;  /* 0x00000007000f7c02 */ /* 0x000fc60008000f00 */
[----:B------:R-:W3:Y:S02]  /*0ac0*/  LDG.E.64 R2, desc[UR10][R8.64] ;  /* 0x0000000a08027981 */ /* 0x000ee4000c1e1b00 */
[----:B------:R-:W2:Y:S02]  /*0ad0*/  LDCU.64 UR6, c[0x0][0x380] ;  /* 0x00007000ff0677ac */ /* 0x000ea40008000a00 */
[----:B------:R-:W4:Y:S04]  /*0ae0*/  LDG.E.64 R16, desc[UR10][R14.64] ;  /* 0x0000000a0e107981 */ /* 0x000f28000c1e1b00 */
[----:B------:R-:W5:Y:S01]  /*0af0*/  LDG.E.64 R20, desc[UR10][R14.64+0x8] ;  /* 0x0000080a0e147981 */ /* 0x000f62000c1e1b00 */
[----:B------:R-:W-:-:S04]  /*0b00*/  UIADD3 UR4, UP1, UPT, UR4, 0x2, URZ ;  /* 0x0000000204047890 */ /* 0x000fc8000ff3e0ff */
[----:B------:R-:W-:Y:S01]  /*0b10*/  UIADD3.X UR5, UPT, UPT, URZ, UR5, URZ, UP1, !UPT ;  /* 0x00000005ff057290 */ /* 0x000fe20008ffe4ff */
[----:B--2---:R-:W-:Y:S02]  /*0b20*/  DMUL R12, R12, UR6 ;  /* 0x000000060c0c7c28 */ /* 0x004fe40008000000 */
[----:B---3--:R-:W-:-:S06]  /*0b30*/  DMUL R2, R2, UR6 ;  /* 0x0000000602027c28 */ /* 0x008fcc0008000000 */
[----:B----4-:R-:W-:-:S08]  /*0b40*/  DFMA R12, R12, R16, R18 ;  /* 0x000000100c0c722b */ /* 0x010fd00000000012 */
[----:B-----5:R-:W-:-:S11]  /*0b50*/  DFMA R18, R20, R2, R12 ;  /* 0x000000021412722b */ /* 0x020fd6000000000c */
.L_x_31:
[----:B------:R-:W-:Y:S05]  /*0b60*/  BRA.U UP0, `(.L_x_27) ;  /* 0x00000001004c7547 */ /* 0x000fea000b800000 */
[----:B------:R-:W0:Y:S01]  /*0b70*/  LDCU.64 UR8, c[0x0][0x388] ;  /* 0x00007100ff0877ac */ /* 0x000e220008000a00 */
[C---:B------:R-:W-:Y:S02]  /*0b80*/  IMAD R0, R6.reuse, UR5, RZ ;  /* 0x0000000506007c24 */ /* 0x040fe4000f8e02ff */
[----:B------:R-:W-:Y:S01]  /*0b90*/  IMAD.MOV.U32 R2, RZ, RZ, R4 ;  /* 0x000000ffff027224 */ /* 0x000fe200078e0004 */
[----:B------:R-:W1:Y:S01]  /*0ba0*/  LDCU.64 UR6, c[0x0][0x390] ;  /* 0x00007200ff0677ac */ /* 0x000e620008000a00 */
[----:B------:R-:W-:Y:S02]  /*0bb0*/  IMAD.MOV.U32 R3, RZ, RZ, R5 ;  /* 0x000000ffff037224 */ /* 0x000fe400078e0005 */
[----:B------:R-:W-:Y:S02]  /*0bc0*/  IMAD R9, R7, UR4, R0 ;  /* 0x0000000407097c24 */ /* 0x000fe4000f8e0200 */
[----:B------:R-:W-:-:S04]  /*0bd0*/  IMAD.WIDE.U32 R6, R6, UR4, R2 ;  /* 0x0000000406067c25 */ /* 0x000fc8000f8e0002 */
[----:B------:R-:W-:Y:S01]  /*0be0*/  IMAD.IADD R3, R7, 0x1, R9 ;  /* 0x0000000107037824 */ /* 0x000fe200078e0209 */
[----:B0-----:R-:W-:Y:S01]  /*0bf0*/  LEA R8, P0, R6, UR8, 0x3 ;  /* 0x0000000806087c11 */ /* 0x001fe2000f8018ff */
[----:B-1----:R-:W-:-:S03]  /*0c00*/  ULEA UR6, UP0, UR4, UR6, 0x3 ;  /* 0x0000000604067291 */ /* 0x002fc6000f8018ff */
[----:B------:R-:W-:Y:S01]  /*0c10*/  LEA.HI.X R9, R6, UR9, R3, 0x3, P0 ;  /* 0x0000000906097c11 */ /* 0x000fe200080f1c03 */
[----:B------:R-:W-:-:S04]  /*0c20*/  ULEA.HI.X UR4, UR4, UR7, UR5, 0x3, UP0 ;  /* 0x0000000704047291 */ /* 0x000fc800080f1c05 */
[----:B------:R-:W2:Y:S01]  /*0c30*/  LDG.E.64 R2, desc[UR10][R8.64] ;  /* 0x0000000a08027981 */ /* 0x000ea2000c1e1b00 */
[----:B------:R-:W-:Y:S01]  /*0c40*/  MOV R6, UR6 ;  /* 0x0000000600067c02 */ /* 0x000fe20008000f00 */
[----:B------:R-:W-:-:S05]  /*0c50*/  IMAD.U32 R7, RZ, RZ, UR4 ;  /* 0x00000004ff077e24 */ /* 0x000fca000f8e00ff */
[----:B------:R-:W2:Y:S01]  /*0c60*/  LDCU.64 UR4, c[0x0][0x380] ;  /* 0x00007000ff0477ac */ /* 0x000ea20008000a00 */
[----:B------:R-:W3:Y:S01]  /*0c70*/  LDG.E.64 R6, desc[UR10][R6.64] ;  /* 0x0000000a06067981 */ /* 0x000ee2000c1e1b00 */
[----:B--2---:R-:W-:-:S08]  /*0c80*/  DMUL R2, R2, UR4 ;  /* 0x0000000402027c28 */ /* 0x004fd00008000000 */
[----:B---3--:R-:W-:-:S11]  /*0c90*/  DFMA R18, R2, R6, R18 ;  /* 0x000000060212722b */ /* 0x008fd60000000012 */
.L_x_27:
[----:B------:R-:W0:Y:S02]  /*0ca0*/  LDCU.64 UR4, c[0x0][0x3a0] ;  /* 0x00007400ff0477ac */ /* 0x000e240008000a00 */
[----:B0-----:R-:W-:-:S04]  /*0cb0*/  LEA R2, P0, R4, UR4, 0x3 ;  /* 0x0000000404027c11 */ /* 0x001fc8000f8018ff */
[----:B------:R-:W-:Y:S01]  /*0cc0*/  LEA.HI.X R3, R4, UR5, R5, 0x3, P0 ;  /* 0x0000000504037c11 */ /* 0x000fe200080f1c05 */
[----:B------:R-:W0:Y:S04]  /*0cd0*/  LDCU.64 UR4, c[0x0][0x398] ;  /* 0x00007300ff0477ac */ /* 0x000e280008000a00 */
[----:B------:R-:W0:Y:S02]  /*0ce0*/  LDG.E.64 R4, desc[UR10][R2.64] ;  /* 0x0000000a02047981 */ /* 0x000e24000c1e1b00 */
[----:B0-----:R-:W-:-:S07]  /*0cf0*/  DFMA R4, R4, UR4, R18 ;  /* 0x0000000404047c2b */ /* 0x001fce0008000012 */
[----:B------:R-:W-:Y:S01]  /*0d00*/  STG.E.64 desc[UR10][R2.64], R4 ;  /* 0x0000000402007986 */ /* 0x000fe2000c101b0a */
[----:B------:R-:W-:Y:S05]  /*0d10*/  EXIT ;  /* 0x000000000000794d */ /* 0x000fea0003800000 */
.L_x_32:
        /* <DEDUP_REMOVED lines=14> */
.L_x_42:


//--------------------- .text._ZN4luca12axpby_kernelEdPKddPdm --------------------------
	.section	.text._ZN4luca12axpby_kernelEdPKddPdm,"ax",@progbits
	.align	128
        .global         _ZN4luca12axpby_kernelEdPKddPdm
        .type           _ZN4luca12axpby_kernelEdPKddPdm,@function
        .size           _ZN4luca12axpby_kernelEdPKddPdm,(.L_x_43 - _ZN4luca12axpby_kernelEdPKddPdm)
        .other          _ZN4luca12axpby_kernelEdPKddPdm,@"STO_CUDA_ENTRY STV_DEFAULT"
_ZN4luca12axpby_kernelEdPKddPdm:
.text._ZN4luca12axpby_kernelEdPKddPdm:
[----:B------:R-:W-:Y:S01]  /*0000*/  LDC R1, c[0x0][0x37c] ;  /* 0x0000df00ff017b82 */ /* 0x000fe20000000800 */
[----:B------:R-:W0:Y:S07]  /*0010*/  S2R R0, SR_TID.X ;  /* 0x0000000000007919 */ /* 0x000e2e0000002100 */
[----:B------:R-:W0:Y:S01]  /*0020*/  S2UR UR4, SR_CTAID.X ;  /* 0x00000000000479c3 */ /* 0x000e220000002500 */
[----:B------:R-:W1:Y:S07]  /*0030*/  LDCU.64 UR6, c[0x0][0x3a0] ;  /* 0x00007400ff0677ac */ /* 0x000e6e0008000a00 */
[----:B------:R-:W0:Y:S02]  /*0040*/  LDC R3, c[0x0][0x360] ;  /* 0x0000d800ff037b82 */ /* 0x000e240000000800 */
[----:B0-----:R-:W-:-:S05]  /*0050*/  IMAD R0, R3, UR4, R0 ;  /* 0x0000000403007c24 */ /* 0x001fca000f8e0200 */
[----:B-1----:R-:W-:Y:S02]  /*0060*/  ISETP.GE.U32.AND P0, PT, R0, UR6, PT ;  /* 0x0000000600007c0c */ /* 0x002fe4000bf06070 */
[----:B------:R-:W-:-:S04]  /*0070*/  SHF.R.S32.HI R3, RZ, 0x1f, R0 ;  /* 0x0000001fff037819 */ /* 0x000fc80000011400 */
[----:B------:R-:W-:-:S13]  /*0080*/  ISETP.GE.U32.AND.EX P0, PT, R3, UR7, PT, P0 ;  /* 0x0000000703007c0c */ /* 0x000fda000bf06100 */
[----:B------:R-:W-:Y:S05]  /*0090*/  @P0 EXIT ;  /* 0x000000000000094d */ /* 0x000fea0003800000 */
[----:B------:R-:W0:Y:S01]  /*00a0*/  LDCU.64 UR8, c[0x0][0x398] ;  /* 0x00007300ff0877ac */ /* 0x000e220008000a00 */
[C---:B------:R-:W-:Y:S01]  /*00b0*/  IMAD.SHL.U32 R8, R0.reuse, 0x8, RZ ;  /* 0x0000000800087824 */ /* 0x040fe200078e00ff */
[----:B------:R-:W-:Y:S01]  /*00c0*/  SHF.L.U64.HI R0, R0, 0x3, R3 ;  /* 0x0000000300007819 */ /* 0x000fe20000010203 */
[----:B------:R-:W1:Y:S01]  /*00d0*/  LDCU.64 UR6, c[0x0][0x388] ;  /* 0x00007100ff0677ac */ /* 0x000e620008000a00 */
[----:B------:R-:W2:Y:S02]  /*00e0*/  LDCU.64 UR4, c[0x0][0x358] ;  /* 0x00006b00ff0477ac */ /* 0x000ea40008000a00 */
[----:B0-----:R-:W-:-:S04]  /*00f0*/  IADD3 R4, P0, PT, R8, UR8, RZ ;  /* 0x0000000808047c10 */ /* 0x001fc8000ff1e0ff */
[----:B------:R-:W-:Y:S01]  /*0100*/  IADD3.X R5, PT, PT, R0, UR9, RZ, P0, !PT ;  /* 0x0000000900057c10 */ /* 0x000fe200087fe4ff */
[----:B------:R-:W0:Y:S01]  /*0110*/  LDCU.64 UR8, c[0x0][0x380] ;  /* 0x00007000ff0877ac */ /* 0x000e220008000a00 */
[----:B-1----:R-:W-:-:S03]  /*0120*/  IADD3 R8, P0, PT, R8, UR6, RZ ;  /* 0x0000000608087c10 */ /* 0x002fc6000ff1e0ff */
[----:B--2---:R-:W2:Y:S01]  /*0130*/  LDG.E.64 R6, desc[UR4][R4.64] ;  /* 0x0000000404067981 */ /* 0x004ea2000c1e1b00 */
[----:B------:R-:W-:Y:S01]  /*0140*/  IADD3.X R9, PT, PT, R0, UR7, RZ, P0, !PT ;  /* 0x0000000700097c10 */ /* 0x000fe200087fe4ff */
[----:B------:R-:W2:Y:S04]  /*0150*/  LDCU.64 UR6, c[0x0][0x390] ;  /* 0x00007200ff0677ac */ /* 0x000ea80008000a00 */
[----:B------:R-:W0:Y:S01]  /*0160*/  LDG.E.64 R2, desc[UR4][R8.64] ;  /* 0x0000000408027981 */ /* 0x000e22000c1e1b00 */
[----:B--2---:R-:W-:-:S08]  /*0170*/  DMUL R6, R6, UR6 ;  /* 0x0000000606067c28 */ /* 0x004fd00008000000 */
[----:B0-----:R-:W-:-:S07]  /*0180*/  DFMA R2, R2, UR8, R6 ;  /* 0x0000000802027c2b */ /* 0x001fce0008000006 */
[----:B------:R-:W-:Y:S01]  /*0190*/  STG.E.64 desc[UR4][R4.64], R2 ;  /* 0x0000000204007986 */ /* 0x000fe2000c101b04 */
[----:B------:R-:W-:Y:S05]  /*01a0*/  EXIT ;  /* 0x000000000000794d */ /* 0x000fea0003800000 */
.L_x_33:
        /* <DEDUP_REMOVED lines=13> */
.L_x_43:


//--------------------- .text._ZN4luca10dot_kernelEPKdS1_Pdm --------------------------
	.section	.text._ZN4luca10dot_kernelEPKdS1_Pdm,"ax",@progbits
	.align	128
        .global         _ZN4luca10dot_kernelEPKdS1_Pdm
        .type           _ZN4luca10dot_kernelEPKdS1_Pdm,@function
        .size           _ZN4luca10dot_kernelEPKdS1_Pdm,(.L_x_44 - _ZN4luca10dot_kernelEPKdS1_Pdm)
        .other          _ZN4luca10dot_kernelEPKdS1_Pdm,@"STO_CUDA_ENTRY STV_DEFAULT"
_ZN4luca10dot_kernelEPKdS1_Pdm:
.text._ZN4luca10dot_kernelEPKdS1_Pdm:
[----:B------:R-:W-:Y:S01]  /*0000*/  LDC R1, c[0x0][0x37c] ;  /* 0x0000df00ff017b82 */ /* 0x000fe20000000800 */
[----:B------:R-:W0:Y:S07]  /*0010*/  S2R R9, SR_TID.X ;  /* 0x0000000000097919 */ /* 0x000e2e0000002100 */
[----:B------:R-:W0:Y:S01]  /*0020*/  S2UR UR4, SR_CTAID.X ;  /* 0x00000000000479c3 */ /* 0x000e220000002500 */
[----:B------:R-:W1:Y:S01]  /*0030*/  LDCU.64 UR8, c[0x0][0x398] ;  /* 0x00007300ff0877ac */ /* 0x000e620008000a00 */
[----:B------:R-:W-:Y:S01]  /*0040*/  BSSY.RECONVERGENT B0, `(.L_x_34) ;  /* 0x000001e000007945 */ /* 0x000fe20003800200 */
[----:B------:R-:W-:Y:S01]  /*0050*/  CS2R R2, SRZ ;  /* 0x0000000000027805 */ /* 0x000fe2000001ff00 */
[----:B------:R-:W2:Y:S04]  /*0060*/  LDCU.64 UR6, c[0x0][0x358] ;  /* 0x00006b00ff0677ac */ /* 0x000ea80008000a00 */
[----:B------:R-:W0:Y:S01]  /*0070*/  LDC R8, c[0x0][0x360] ;  /* 0x0000d800ff087b82 */ /* 0x000e220000000800 */
[----:B------:R-:W3:Y:S01]  /*0080*/  LDCU.128 UR12, c[0x0][0x380] ;  /* 0x00007000ff0c77ac */ /* 0x000ee20008000c00 */
[----:B0-----:R-:W-:-:S05]  /*0090*/  IMAD R0, R8, UR4, R9 ;  /* 0x0000000408007c24 */ /* 0x001fca000f8e0209 */
[----:B-1----:R-:W-:Y:S02]  /*00a0*/  ISETP.GE.U32.AND P0, PT, R0, UR8, PT ;  /* 0x0000000800007c0c */ /* 0x002fe4000bf06070 */
[----:B------:R-:W-:-:S04]  /*00b0*/  SHF.R.S32.HI R4, RZ, 0x1f, R0 ;  /* 0x0000001fff047819 */ /* 0x000fc80000011400 */
[----:B------:R-:W-:-:S13]  /*00c0*/  ISETP.GE.U32.AND.EX P0, PT, R4, UR9, PT, P0 ;  /* 0x0000000904007c0c */ /* 0x000fda000bf06100 */
[----:B--23--:R-:W-:Y:S05]  /*00d0*/  @P0 BRA `(.L_x_35) ;  /* 0x0000000000500947 */ /* 0x00cfea0003800000 */
[----:B------:R-:W0:Y:S01]  /*00e0*/  LDCU UR4, c[0x0][0x370] ;  /* 0x00006e00ff0477ac */ /* 0x000e220008000800 */
[----:B------:R-:W-:Y:S01]  /*00f0*/  IMAD.MOV.U32 R11, RZ, RZ, R4 ;  /* 0x000000ffff0b7224 */ /* 0x000fe200078e0004 */
[----:B------:R-:W-:Y:S01]  /*0100*/  CS2R R2, SRZ ;  /* 0x0000000000027805 */ /* 0x000fe2000001ff00 */
[----:B------:R-:W-:Y:S02]  /*0110*/  IMAD.MOV.U32 R10, RZ, RZ, R0 ;  /* 0x000000ffff0a7224 */ /* 0x000fe400078e0000 */
[----:B0-----:R-:W-:-:S07]  /*0120*/  IMAD R13, R8, UR4, RZ ;  /* 0x00000004080d7c24 */ /* 0x001fce000f8e02ff */
.L_x_36:
[C---:B------:R-:W-:Y:S01]  /*0130*/  IMAD.SHL.U32 R6, R10.reuse, 0x8, RZ ;  /* 0x000000080a067824 */ /* 0x040fe200078e00ff */
[----:B------:R-:W-:-:S04]  /*0140*/  SHF.L.U64.HI R7, R10, 0x3, R11 ;  /* 0x000000030a077819 */ /* 0x000fc8000001020b */
[C---:B------:R-:W-:Y:S02]  /*0150*/  IADD3 R4, P0, PT, R6.reuse, UR12, RZ ;  /* 0x0000000c06047c10 */ /* 0x040fe4000ff1e0ff */
[----:B------:R-:W-:Y:S02]  /*0160*/  IADD3 R6, P1, PT, R6, UR14, RZ ;  /* 0x0000000e06067c10 */ /* 0x000fe4000ff3e0ff */
[C---:B------:R-:W-:Y:S02]  /*0170*/  IADD3.X R5, PT, PT, R7.reuse, UR13, RZ, P0, !PT ;  /* 0x0000000d07057c10 */ /* 0x040fe400087fe4ff */
[----:B------:R-:W-:-:S04]  /*0180*/  IADD3.X R7, PT, PT, R7, UR15, RZ, P1, !PT ;  /* 0x0000000f07077c10 */ /* 0x000fc80008ffe4ff */
[----:B------:R-:W2:Y:S04]  /*0190*/  LDG.E.64.CONSTANT R4, desc[UR6][R4.64] ;  /* 0x0000000604047981 */ /* 0x000ea8000c1e9b00 */
[----:B------:R-:W2:Y:S01]  /*01a0*/  LDG.E.64.CONSTANT R6, desc[UR6][R6.64] ;  /* 0x0000000606067981 */ /* 0x000ea2000c1e9b00 */
[----:B------:R-:W-:-:S04]  /*01b0*/  IMAD.IADD R10, R13, 0x1, R0 ;  /* 0x000000010d0a7824 */ /* 0x000fc800078e0200 */
[--C-:B------:R-:W-:Y:S01]  /*01c0*/  IMAD.MOV.U32 R0, RZ, RZ, R10.reuse ;  /* 0x000000ffff007224 */ /* 0x100fe200078e000a */
[----:B------:R-:W-:Y:S02]  /*01d0*/  ISETP.GE.U32.AND P0, PT, R10, UR8, PT ;  /* 0x000000080a007c0c */ /* 0x000fe4000bf06070 */
[----:B------:R-:W-:-:S04]  /*01e0*/  SHF.R.S32.HI R11, RZ, 0x1f, R10 ;  /* 0x0000001fff0b7819 */ /* 0x000fc8000001140a */
[----:B------:R-:W-:Y:S01]  /*01f0*/  ISETP.GE.U32.AND.EX P0, PT, R11, UR9, PT, P0 ;  /* 0x000000090b007c0c */ /* 0x000fe2000bf06100 */
[----:B--2---:R-:W-:-:S12]  /*0200*/  DFMA R2, R4, R6, R2 ;  /* 0x000000060402722b */ /* 0x004fd80000000002 */
[----:B------:R-:W-:Y:S05]  /*0210*/  @!P0 BRA `(.L_x_36) ;  /* 0xfffffffc00c48947 */ /* 0x000fea000383ffff */
.L_x_35:
[----:B------:R-:W-:Y:S05]  /*0220*/  BSYNC.RECONVERGENT B0 ;  /* 0x0000000000007941 */ /* 0x000fea0003800200 */
.L_x_34:
[----:B------:R-:W0:Y:S01]  /*0230*/  S2UR UR5, SR_CgaCtaId ;  /* 0x00000000000579c3 */ /* 0x000e220000008800 */
[----:B------:R-:W-:Y:S01]  /*0240*/  UMOV UR4, 0x400 ;  /* 0x0000040000047882 */ /* 0x000fe20000000000 */
[----:B------:R-:W-:Y:S02]  /*0250*/  ISETP.GE.U32.AND P1, PT, R8, 0x2, PT ;  /* 0x000000020800780c */ /* 0x000fe40003f26070 */
[----:B------:R-:W-:Y:S01]  /*0260*/  ISETP.NE.AND P0, PT, R9, RZ, PT ;  /* 0x000000ff0900720c */ /* 0x000fe20003f05270 */
[----:B0-----:R-:W-:-:S06]  /*0270*/  ULEA UR4, UR5, UR4, 0x18 ;  /* 0x0000000405047291 */ /* 0x001fcc000f8ec0ff */
[----:B------:R-:W-:-:S05]  /*0280*/  LEA R7, R9, UR4, 0x3 ;  /* 0x0000000409077c11 */ /* 0x000fca000f8e18ff */
[----:B------:R0:W-:Y:S01]  /*0290*/  STS.64 [R7], R2 ;  /* 0x0000000207007388 */ /* 0x0001e20000000a00 */
[----:B------:R-:W-:Y:S06]  /*02a0*/  BAR.SYNC.DEFER_BLOCKING 0x0 ;  /* 0x0000000000007b1d */ /* 0x000fec0000010000 */
[----:B------:R-:W-:Y:S05]  /*02b0*/  @!P1 BRA `(.L_x_37) ;  /* 0x00000000002c9947 */ /* 0x000fea0003800000 */
.L_x_38:
[----:B------:R-:W-:-:S04]  /*02c0*/  SHF.R.U32.HI R6, RZ, 0x1, R8 ;  /* 0x00000001ff067819 */ /* 0x000fc80000011608 */
[----:B------:R-:W-:-:S13]  /*02d0*/  ISETP.GE.U32.AND P1, PT, R9, R6, PT ;  /* 0x000000060900720c */ /* 0x000fda0003f26070 */
[----:B------:R-:W-:Y:S01]  /*02e0*/  @!P1 IMAD R0, R6, 0x8, R7 ;  /* 0x0000000806009824 */ /* 0x000fe200078e0207 */
[----:B------:R-:W-:Y:S04]  /*02f0*/  @!P1 LDS.64 R4, [R7] ;  /* 0x0000000007049984 */ /* 0x000fe80000000a00 */
[----:B0-----:R-:W0:Y:S02]  /*0300*/  @!P1 LDS.64 R2, [R0] ;  /* 0x0000000000029984 */ /* 0x001e240000000a00 */
[----:B0-----:R-:W-:-:S07]  /*0310*/  @!P1 DADD R2, R2, R4 ;  /* 0x0000000002029229 */ /* 0x001fce0000000004 */
[----:B------:R1:W-:Y:S01]  /*0320*/  @!P1 STS.64 [R7], R2 ;  /* 0x0000000207009388 */ /* 0x0003e20000000a00 */
[----:B------:R-:W-:Y:S01]  /*0330*/  BAR.SYNC.DEFER_BLOCKING 0x0 ;  /* 0x0000000000007b1d */ /* 0x000fe20000010000 */
[----:B------:R-:W-:Y:S01]  /*0340*/  ISETP.GT.U32.AND P1, PT, R8, 0x3, PT ;  /* 0x000000030800780c */ /* 0x000fe20003f24070 */
[----:B------:R-:W-:-:S12]  /*0350*/  IMAD.MOV.U32 R8, RZ, RZ, R6 ;  /* 0x000000ffff087224 */ /* 0x000fd800078e0006 */
[----:B-1----:R-:W-:Y:S05]  /*0360*/  @P1 BRA `(.L_x_38) ;  /* 0xfffffffc00d41947 */ /* 0x002fea000383ffff */
.L_x_37:
[----:B------:R-:W-:Y:S05]  /*0370*/  @P0 EXIT ;  /* 0x000000000000094d */ /* 0x000fea0003800000 */
[----:B------:R-:W1:Y:S01]  /*0380*/  S2UR UR5, SR_CgaCtaId ;  /* 0x00000000000579c3 */ /* 0x000e620000008800 */
[----:B------:R-:W-:-:S07]  /*0390*/  UMOV UR4, 0x400 ;  /* 0x0000040000047882 */ /* 0x000fce0000000000 */
[----:B------:R-:W2:Y:S01]  /*03a0*/  LDC.64 R4, c[0x0][0x390] ;  /* 0x0000e400ff047b82 */ /* 0x000ea20000000a00 */
[----:B-1----:R-:W-:-:S09]  /*03b0*/  ULEA UR4, UR5, UR4, 0x18 ;  /* 0x0000000405047291 */ /* 0x002fd2000f8ec0ff */
[----:B0-----:R-:W2:Y:S04]  /*03c0*/  LDS.64 R2, [UR4] ;  /* 0x00000004ff027984 */ /* 0x001ea80008000a00 */
[----:B--2---:R-:W-:Y:S01]  /*03d0*/  REDG.E.ADD.F64.RN.STRONG.GPU desc[UR6][R4.64], R2 ;  /* 0x00000002040079a6 */ /* 0x004fe2000c12ff06 */
[----:B------:R-:W-:Y:S05]  /*03e0*/  EXIT ;  /* 0x000000000000794d */ /* 0x000fea0003800000 */
.L_x_39:
        /* <DEDUP_REMOVED lines=9> */
.L_x_44:


//--------------------- .nv.shared._ZN4luca11reduce_rowsEPdS0_ii --------------------------
	.section	.nv.shared._ZN4luca11reduce_rowsEPdS0_ii,"aw",@nobits
	.sectionflags	@""
	.align	16
	.zero		1024


//--------------------- .nv.shared.reserved.0     --------------------------
	.section	.nv.shared.reserved.0,"aw",@nobits
	.weak		__nv_reservedSMEM_offset_0_alias
	.size		__nv_reservedSMEM_offset_0_alias, 0, 64
	.other		__nv_reservedSMEM_offset_0_alias,@"STO_CUDA_RESERVED_SHARED STV_DEFAULT"
__nv_reservedSMEM_offset_0_alias:
	.zero		0
	.zero		64


//--------------------- .nv.shared._ZN4luca17gemv_tiled_kernelEPKdS1_Pdii --------------------------
	.section	.nv.shared._ZN4luca17gemv_tiled_kernelEPKdS1_Pdii,"aw",@nobits
	.sectionflags	@""
	.align	16
	.zero		1024


//--------------------- .nv.shared._ZN4luca11gemv_kernelEdPKdS1_dPdmm --------------------------
	.section	.nv.shared._ZN4luca11gemv_kernelEdPKdS1_dPdmm,"aw",@nobits
	.sectionflags	@""
	.align	16
	.zero		1024


//--------------------- .nv.shared._ZN4luca12axpby_kernelEdPKddPdm --------------------------
	.section	.nv.shared._ZN4luca12axpby_kernelEdPKddPdm,"aw",@nobits
	.sectionflags	@""
	.align	16
	.zero		1024


//--------------------- .nv.shared._ZN4luca10dot_kernelEPKdS1_Pdm --------------------------
	.section	.nv.shared._ZN4luca10dot_kernelEPKdS1_Pdm,"aw",@nobits
	.sectionflags	@""
	.align	16
.nv.shared._ZN4luca10dot_kernelEPKdS1_Pdm:
	.zero		3072


//--------------------- .nv.constant0._ZN4luca11reduce_rowsEPdS0_ii --------------------------
	.section	.nv.constant0._ZN4luca11reduce_rowsEPdS0_ii,"a",@progbits
	.sectionflags	@""
	.align	4
.nv.constant0._ZN4luca11reduce_rowsEPdS0_ii:
	.zero		920


//--------------------- .nv.constant0._ZN4luca17gemv_tiled_kernelEPKdS1_Pdii --------------------------
	.section	.nv.constant0._ZN4luca17gemv_tiled_kernelEPKdS1_Pdii,"a",@progbits
	.sectionflags	@""
	.align	4
.nv.constant0._ZN4luca17gemv_tiled_kernelEPKdS1_Pdii:
	.zero		928


//--------------------- .nv.constant0._ZN4luca11gemv_kernelEdPKdS1_dPdmm --------------------------
	.section	.nv.constant0._ZN4luca11gemv_kernelEdPKdS1_dPdmm,"a",@progbits
	.sectionflags	@""
	.align	4
.nv.constant0._ZN4luca11gemv_kernelEdPKdS1_dPdmm:
	.zero		952


//--------------------- .nv.constant0._ZN4luca12axpby_kernelEdPKddPdm --------------------------
	.section	.nv.constant0._ZN4luca12axpby_kernelEdPKddPdm,"a",@progbits
	.sectionflags	@""
	.align	4
.nv.constant0._ZN4luca12axpby_kernelEdPKddPdm:
	.zero		936


//--------------------- .nv.constant0._ZN4luca10dot_kernelEPKdS1_Pdm --------------------------
	.section	.nv.constant0._ZN4luca10dot_kernelEPKdS1_Pdm,"a",@progbits
	.sectionflags	@""
	.align	4
.nv.constant0._ZN4luca10dot_kernelEPKdS1_Pdm:
	.zero		928


//--------------------- SYMBOLS --------------------------

	.type		.nv.reservedSmem.offset0,@object
	.size		.nv.reservedSmem.offset0,0x4
	.type		.nv.reservedSmem.cap,@object
	.size		.nv.reservedSmem.cap,0x4
